//
// Generated by NVIDIA NVVM Compiler
//
// Compiler Build ID: CL-36424714
// Cuda compilation tools, release 13.0, V13.0.88
// Based on NVVM 20.0.0
//

.version 9.0
.target sm_100
.address_size 64

	// .globl	_Z20batchedForwardKernelPKdS0_S0_S0_S0_S0_S0_PdS1_iiii

.visible .entry _Z20batchedForwardKernelPKdS0_S0_S0_S0_S0_S0_PdS1_iiii(
	.param .u64 .ptr .align 1 _Z20batchedForwardKernelPKdS0_S0_S0_S0_S0_S0_PdS1_iiii_param_0,
	.param .u64 .ptr .align 1 _Z20batchedForwardKernelPKdS0_S0_S0_S0_S0_S0_PdS1_iiii_param_1,
	.param .u64 .ptr .align 1 _Z20batchedForwardKernelPKdS0_S0_S0_S0_S0_S0_PdS1_iiii_param_2,
	.param .u64 .ptr .align 1 _Z20batchedForwardKernelPKdS0_S0_S0_S0_S0_S0_PdS1_iiii_param_3,
	.param .u64 .ptr .align 1 _Z20batchedForwardKernelPKdS0_S0_S0_S0_S0_S0_PdS1_iiii_param_4,
	.param .u64 .ptr .align 1 _Z20batchedForwardKernelPKdS0_S0_S0_S0_S0_S0_PdS1_iiii_param_5,
	.param .u64 .ptr .align 1 _Z20batchedForwardKernelPKdS0_S0_S0_S0_S0_S0_PdS1_iiii_param_6,
	.param .u64 .ptr .align 1 _Z20batchedForwardKernelPKdS0_S0_S0_S0_S0_S0_PdS1_iiii_param_7,
	.param .u64 .ptr .align 1 _Z20batchedForwardKernelPKdS0_S0_S0_S0_S0_S0_PdS1_iiii_param_8,
	.param .u32 _Z20batchedForwardKernelPKdS0_S0_S0_S0_S0_S0_PdS1_iiii_param_9,
	.param .u32 _Z20batchedForwardKernelPKdS0_S0_S0_S0_S0_S0_PdS1_iiii_param_10,
	.param .u32 _Z20batchedForwardKernelPKdS0_S0_S0_S0_S0_S0_PdS1_iiii_param_11,
	.param .u32 _Z20batchedForwardKernelPKdS0_S0_S0_S0_S0_S0_PdS1_iiii_param_12
)
{
	.reg .pred 	%p<61>;
	.reg .b32 	%r<173>;
	.reg .b32 	%f<25>;
	.reg .b64 	%rd<105>;
	.reg .b64 	%fd<725>;

	ld.param.u64 	%rd22, [_Z20batchedForwardKernelPKdS0_S0_S0_S0_S0_S0_PdS1_iiii_param_0];
	ld.param.u64 	%rd23, [_Z20batchedForwardKernelPKdS0_S0_S0_S0_S0_S0_PdS1_iiii_param_1];
	ld.param.u64 	%rd24, [_Z20batchedForwardKernelPKdS0_S0_S0_S0_S0_S0_PdS1_iiii_param_2];
	ld.param.u64 	%rd25, [_Z20batchedForwardKernelPKdS0_S0_S0_S0_S0_S0_PdS1_iiii_param_3];
	ld.param.u64 	%rd26, [_Z20batchedForwardKernelPKdS0_S0_S0_S0_S0_S0_PdS1_iiii_param_4];
	ld.param.u64 	%rd27, [_Z20batchedForwardKernelPKdS0_S0_S0_S0_S0_S0_PdS1_iiii_param_5];
	ld.param.u64 	%rd28, [_Z20batchedForwardKernelPKdS0_S0_S0_S0_S0_S0_PdS1_iiii_param_6];
	ld.param.u64 	%rd29, [_Z20batchedForwardKernelPKdS0_S0_S0_S0_S0_S0_PdS1_iiii_param_7];
	ld.param.u64 	%rd30, [_Z20batchedForwardKernelPKdS0_S0_S0_S0_S0_S0_PdS1_iiii_param_8];
	ld.param.u32 	%r87, [_Z20batchedForwardKernelPKdS0_S0_S0_S0_S0_S0_PdS1_iiii_param_9];
	ld.param.u32 	%r84, [_Z20batchedForwardKernelPKdS0_S0_S0_S0_S0_S0_PdS1_iiii_param_10];
	ld.param.u32 	%r85, [_Z20batchedForwardKernelPKdS0_S0_S0_S0_S0_S0_PdS1_iiii_param_11];
	ld.param.u32 	%r86, [_Z20batchedForwardKernelPKdS0_S0_S0_S0_S0_S0_PdS1_iiii_param_12];
	cvta.to.global.u64 	%rd1, %rd23;
	cvta.to.global.u64 	%rd2, %rd22;
	cvta.to.global.u64 	%rd3, %rd27;
	cvta.to.global.u64 	%rd4, %rd28;
	cvta.to.global.u64 	%rd5, %rd24;
	cvta.to.global.u64 	%rd6, %rd25;
	cvta.to.global.u64 	%rd7, %rd29;
	cvta.to.global.u64 	%rd8, %rd30;
	cvta.to.global.u64 	%rd9, %rd26;
	mov.u32 	%r88, %ctaid.x;
	mov.u32 	%r89, %ntid.x;
	mov.u32 	%r90, %tid.x;
	mad.lo.s32 	%r1, %r88, %r89, %r90;
	setp.ge.s32 	%p1, %r1, %r87;
	@%p1 bra 	$L__BB0_86;
	setp.lt.s32 	%p2, %r85, 1;
	@%p2 bra 	$L__BB0_34;
	mul.lo.s32 	%r2, %r85, %r1;
	setp.lt.s32 	%p3, %r84, 1;
	mul.lo.s32 	%r3, %r84, %r1;
	@%p3 bra 	$L__BB0_58;
	and.b32  	%r4, %r84, 15;
	and.b32  	%r5, %r84, 7;
	and.b32  	%r6, %r85, 15;
	and.b32  	%r7, %r85, 7;
	and.b32  	%r8, %r84, 2147483632;
	and.b32  	%r9, %r84, 3;
	and.b32  	%r10, %r85, 2147483632;
	and.b32  	%r11, %r85, 3;
	mov.b32 	%r150, 0;
$L__BB0_4:
	setp.lt.u32 	%p16, %r84, 16;
	add.s32 	%r13, %r150, %r2;
	mul.wide.s32 	%rd49, %r13, 8;
	add.s64 	%rd50, %rd5, %rd49;
	ld.global.f64 	%fd703, [%rd50];
	mul.lo.s32 	%r14, %r13, %r84;
	mov.b32 	%r157, 0;
	@%p16 bra 	$L__BB0_7;
	mov.b32 	%r151, 0;
$L__BB0_6:
	.pragma "nounroll";
	add.s32 	%r107, %r151, %r3;
	mul.wide.s32 	%rd51, %r107, 8;
	add.s64 	%rd52, %rd2, %rd51;
	ld.global.f64 	%fd218, [%rd52];
	add.s32 	%r108, %r151, %r14;
	mul.wide.s32 	%rd53, %r108, 8;
	add.s64 	%rd54, %rd1, %rd53;
	ld.global.f64 	%fd219, [%rd54];
	fma.rn.f64 	%fd220, %fd218, %fd219, %fd703;
	ld.global.f64 	%fd221, [%rd52+8];
	ld.global.f64 	%fd222, [%rd54+8];
	fma.rn.f64 	%fd223, %fd221, %fd222, %fd220;
	ld.global.f64 	%fd224, [%rd52+16];
	ld.global.f64 	%fd225, [%rd54+16];
	fma.rn.f64 	%fd226, %fd224, %fd225, %fd223;
	ld.global.f64 	%fd227, [%rd52+24];
	ld.global.f64 	%fd228, [%rd54+24];
	fma.rn.f64 	%fd229, %fd227, %fd228, %fd226;
	ld.global.f64 	%fd230, [%rd52+32];
	ld.global.f64 	%fd231, [%rd54+32];
	fma.rn.f64 	%fd232, %fd230, %fd231, %fd229;
	ld.global.f64 	%fd233, [%rd52+40];
	ld.global.f64 	%fd234, [%rd54+40];
	fma.rn.f64 	%fd235, %fd233, %fd234, %fd232;
	ld.global.f64 	%fd236, [%rd52+48];
	ld.global.f64 	%fd237, [%rd54+48];
	fma.rn.f64 	%fd238, %fd236, %fd237, %fd235;
	ld.global.f64 	%fd239, [%rd52+56];
	ld.global.f64 	%fd240, [%rd54+56];
	fma.rn.f64 	%fd241, %fd239, %fd240, %fd238;
	ld.global.f64 	%fd242, [%rd52+64];
	ld.global.f64 	%fd243, [%rd54+64];
	fma.rn.f64 	%fd244, %fd242, %fd243, %fd241;
	ld.global.f64 	%fd245, [%rd52+72];
	ld.global.f64 	%fd246, [%rd54+72];
	fma.rn.f64 	%fd247, %fd245, %fd246, %fd244;
	ld.global.f64 	%fd248, [%rd52+80];
	ld.global.f64 	%fd249, [%rd54+80];
	fma.rn.f64 	%fd250, %fd248, %fd249, %fd247;
	ld.global.f64 	%fd251, [%rd52+88];
	ld.global.f64 	%fd252, [%rd54+88];
	fma.rn.f64 	%fd253, %fd251, %fd252, %fd250;
	ld.global.f64 	%fd254, [%rd52+96];
	ld.global.f64 	%fd255, [%rd54+96];
	fma.rn.f64 	%fd256, %fd254, %fd255, %fd253;
	ld.global.f64 	%fd257, [%rd52+104];
	ld.global.f64 	%fd258, [%rd54+104];
	fma.rn.f64 	%fd259, %fd257, %fd258, %fd256;
	ld.global.f64 	%fd260, [%rd52+112];
	ld.global.f64 	%fd261, [%rd54+112];
	fma.rn.f64 	%fd262, %fd260, %fd261, %fd259;
	ld.global.f64 	%fd263, [%rd52+120];
	ld.global.f64 	%fd264, [%rd54+120];
	fma.rn.f64 	%fd703, %fd263, %fd264, %fd262;
	add.s32 	%r151, %r151, 16;
	setp.eq.s32 	%p17, %r151, %r8;
	mov.u32 	%r157, %r8;
	@%p17 bra 	$L__BB0_7;
	bra.uni 	$L__BB0_6;
$L__BB0_7:
	setp.eq.s32 	%p18, %r4, 0;
	@%p18 bra 	$L__BB0_17;
	add.s32 	%r109, %r4, -1;
	setp.lt.u32 	%p19, %r109, 7;
	@%p19 bra 	$L__BB0_10;
	add.s32 	%r110, %r157, %r3;
	mul.wide.s32 	%rd55, %r110, 8;
	add.s64 	%rd56, %rd2, %rd55;
	ld.global.f64 	%fd266, [%rd56];
	add.s32 	%r111, %r157, %r14;
	mul.wide.s32 	%rd57, %r111, 8;
	add.s64 	%rd58, %rd1, %rd57;
	ld.global.f64 	%fd267, [%rd58];
	fma.rn.f64 	%fd268, %fd266, %fd267, %fd703;
	ld.global.f64 	%fd269, [%rd56+8];
	ld.global.f64 	%fd270, [%rd58+8];
	fma.rn.f64 	%fd271, %fd269, %fd270, %fd268;
	ld.global.f64 	%fd272, [%rd56+16];
	ld.global.f64 	%fd273, [%rd58+16];
	fma.rn.f64 	%fd274, %fd272, %fd273, %fd271;
	ld.global.f64 	%fd275, [%rd56+24];
	ld.global.f64 	%fd276, [%rd58+24];
	fma.rn.f64 	%fd277, %fd275, %fd276, %fd274;
	ld.global.f64 	%fd278, [%rd56+32];
	ld.global.f64 	%fd279, [%rd58+32];
	fma.rn.f64 	%fd280, %fd278, %fd279, %fd277;
	ld.global.f64 	%fd281, [%rd56+40];
	ld.global.f64 	%fd282, [%rd58+40];
	fma.rn.f64 	%fd283, %fd281, %fd282, %fd280;
	ld.global.f64 	%fd284, [%rd56+48];
	ld.global.f64 	%fd285, [%rd58+48];
	fma.rn.f64 	%fd286, %fd284, %fd285, %fd283;
	ld.global.f64 	%fd287, [%rd56+56];
	ld.global.f64 	%fd288, [%rd58+56];
	fma.rn.f64 	%fd703, %fd287, %fd288, %fd286;
	add.s32 	%r157, %r157, 8;
$L__BB0_10:
	setp.eq.s32 	%p20, %r5, 0;
	@%p20 bra 	$L__BB0_17;
	add.s32 	%r112, %r5, -1;
	setp.lt.u32 	%p21, %r112, 3;
	@%p21 bra 	$L__BB0_13;
	add.s32 	%r113, %r157, %r3;
	mul.wide.s32 	%rd59, %r113, 8;
	add.s64 	%rd60, %rd2, %rd59;
	ld.global.f64 	%fd290, [%rd60];
	add.s32 	%r114, %r157, %r14;
	mul.wide.s32 	%rd61, %r114, 8;
	add.s64 	%rd62, %rd1, %rd61;
	ld.global.f64 	%fd291, [%rd62];
	fma.rn.f64 	%fd292, %fd290, %fd291, %fd703;
	ld.global.f64 	%fd293, [%rd60+8];
	ld.global.f64 	%fd294, [%rd62+8];
	fma.rn.f64 	%fd295, %fd293, %fd294, %fd292;
	ld.global.f64 	%fd296, [%rd60+16];
	ld.global.f64 	%fd297, [%rd62+16];
	fma.rn.f64 	%fd298, %fd296, %fd297, %fd295;
	ld.global.f64 	%fd299, [%rd60+24];
	ld.global.f64 	%fd300, [%rd62+24];
	fma.rn.f64 	%fd703, %fd299, %fd300, %fd298;
	add.s32 	%r157, %r157, 4;
$L__BB0_13:
	setp.eq.s32 	%p22, %r9, 0;
	@%p22 bra 	$L__BB0_17;
	setp.eq.s32 	%p23, %r9, 1;
	add.s32 	%r115, %r157, %r3;
	mul.wide.s32 	%rd63, %r115, 8;
	add.s64 	%rd12, %rd2, %rd63;
	ld.global.f64 	%fd301, [%rd12];
	add.s32 	%r116, %r157, %r14;
	mul.wide.s32 	%rd64, %r116, 8;
	add.s64 	%rd13, %rd1, %rd64;
	ld.global.f64 	%fd302, [%rd13];
	fma.rn.f64 	%fd703, %fd301, %fd302, %fd703;
	@%p23 bra 	$L__BB0_17;
	setp.eq.s32 	%p24, %r9, 2;
	ld.global.f64 	%fd303, [%rd12+8];
	ld.global.f64 	%fd304, [%rd13+8];
	fma.rn.f64 	%fd703, %fd303, %fd304, %fd703;
	@%p24 bra 	$L__BB0_17;
	ld.global.f64 	%fd305, [%rd12+16];
	ld.global.f64 	%fd306, [%rd13+16];
	fma.rn.f64 	%fd703, %fd305, %fd306, %fd703;
$L__BB0_17:
	setp.lt.u32 	%p25, %r85, 16;
	mul.lo.s32 	%r31, %r13, %r85;
	mov.b32 	%r154, 0;
	@%p25 bra 	$L__BB0_20;
	mov.b32 	%r152, 0;
$L__BB0_19:
	.pragma "nounroll";
	add.s32 	%r119, %r152, %r2;
	mul.wide.s32 	%rd65, %r119, 8;
	add.s64 	%rd66, %rd4, %rd65;
	ld.global.f64 	%fd308, [%rd66];
	add.s32 	%r120, %r152, %r31;
	mul.wide.s32 	%rd67, %r120, 8;
	add.s64 	%rd68, %rd3, %rd67;
	ld.global.f64 	%fd309, [%rd68];
	fma.rn.f64 	%fd310, %fd308, %fd309, %fd703;
	ld.global.f64 	%fd311, [%rd66+8];
	ld.global.f64 	%fd312, [%rd68+8];
	fma.rn.f64 	%fd313, %fd311, %fd312, %fd310;
	ld.global.f64 	%fd314, [%rd66+16];
	ld.global.f64 	%fd315, [%rd68+16];
	fma.rn.f64 	%fd316, %fd314, %fd315, %fd313;
	ld.global.f64 	%fd317, [%rd66+24];
	ld.global.f64 	%fd318, [%rd68+24];
	fma.rn.f64 	%fd319, %fd317, %fd318, %fd316;
	ld.global.f64 	%fd320, [%rd66+32];
	ld.global.f64 	%fd321, [%rd68+32];
	fma.rn.f64 	%fd322, %fd320, %fd321, %fd319;
	ld.global.f64 	%fd323, [%rd66+40];
	ld.global.f64 	%fd324, [%rd68+40];
	fma.rn.f64 	%fd325, %fd323, %fd324, %fd322;
	ld.global.f64 	%fd326, [%rd66+48];
	ld.global.f64 	%fd327, [%rd68+48];
	fma.rn.f64 	%fd328, %fd326, %fd327, %fd325;
	ld.global.f64 	%fd329, [%rd66+56];
	ld.global.f64 	%fd330, [%rd68+56];
	fma.rn.f64 	%fd331, %fd329, %fd330, %fd328;
	ld.global.f64 	%fd332, [%rd66+64];
	ld.global.f64 	%fd333, [%rd68+64];
	fma.rn.f64 	%fd334, %fd332, %fd333, %fd331;
	ld.global.f64 	%fd335, [%rd66+72];
	ld.global.f64 	%fd336, [%rd68+72];
	fma.rn.f64 	%fd337, %fd335, %fd336, %fd334;
	ld.global.f64 	%fd338, [%rd66+80];
	ld.global.f64 	%fd339, [%rd68+80];
	fma.rn.f64 	%fd340, %fd338, %fd339, %fd337;
	ld.global.f64 	%fd341, [%rd66+88];
	ld.global.f64 	%fd342, [%rd68+88];
	fma.rn.f64 	%fd343, %fd341, %fd342, %fd340;
	ld.global.f64 	%fd344, [%rd66+96];
	ld.global.f64 	%fd345, [%rd68+96];
	fma.rn.f64 	%fd346, %fd344, %fd345, %fd343;
	ld.global.f64 	%fd347, [%rd66+104];
	ld.global.f64 	%fd348, [%rd68+104];
	fma.rn.f64 	%fd349, %fd347, %fd348, %fd346;
	ld.global.f64 	%fd350, [%rd66+112];
	ld.global.f64 	%fd351, [%rd68+112];
	fma.rn.f64 	%fd352, %fd350, %fd351, %fd349;
	ld.global.f64 	%fd353, [%rd66+120];
	ld.global.f64 	%fd354, [%rd68+120];
	fma.rn.f64 	%fd703, %fd353, %fd354, %fd352;
	add.s32 	%r152, %r152, 16;
	setp.ne.s32 	%p26, %r152, %r10;
	mov.u32 	%r154, %r10;
	@%p26 bra 	$L__BB0_19;
$L__BB0_20:
	setp.eq.s32 	%p27, %r6, 0;
	@%p27 bra 	$L__BB0_30;
	add.s32 	%r121, %r6, -1;
	setp.lt.u32 	%p28, %r121, 7;
	@%p28 bra 	$L__BB0_23;
	add.s32 	%r122, %r154, %r2;
	mul.wide.s32 	%rd69, %r122, 8;
	add.s64 	%rd70, %rd4, %rd69;
	ld.global.f64 	%fd356, [%rd70];
	add.s32 	%r123, %r154, %r31;
	mul.wide.s32 	%rd71, %r123, 8;
	add.s64 	%rd72, %rd3, %rd71;
	ld.global.f64 	%fd357, [%rd72];
	fma.rn.f64 	%fd358, %fd356, %fd357, %fd703;
	ld.global.f64 	%fd359, [%rd70+8];
	ld.global.f64 	%fd360, [%rd72+8];
	fma.rn.f64 	%fd361, %fd359, %fd360, %fd358;
	ld.global.f64 	%fd362, [%rd70+16];
	ld.global.f64 	%fd363, [%rd72+16];
	fma.rn.f64 	%fd364, %fd362, %fd363, %fd361;
	ld.global.f64 	%fd365, [%rd70+24];
	ld.global.f64 	%fd366, [%rd72+24];
	fma.rn.f64 	%fd367, %fd365, %fd366, %fd364;
	ld.global.f64 	%fd368, [%rd70+32];
	ld.global.f64 	%fd369, [%rd72+32];
	fma.rn.f64 	%fd370, %fd368, %fd369, %fd367;
	ld.global.f64 	%fd371, [%rd70+40];
	ld.global.f64 	%fd372, [%rd72+40];
	fma.rn.f64 	%fd373, %fd371, %fd372, %fd370;
	ld.global.f64 	%fd374, [%rd70+48];
	ld.global.f64 	%fd375, [%rd72+48];
	fma.rn.f64 	%fd376, %fd374, %fd375, %fd373;
	ld.global.f64 	%fd377, [%rd70+56];
	ld.global.f64 	%fd378, [%rd72+56];
	fma.rn.f64 	%fd703, %fd377, %fd378, %fd376;
	add.s32 	%r154, %r154, 8;
$L__BB0_23:
	setp.eq.s32 	%p29, %r7, 0;
	@%p29 bra 	$L__BB0_30;
	add.s32 	%r124, %r7, -1;
	setp.lt.u32 	%p30, %r124, 3;
	@%p30 bra 	$L__BB0_26;
	add.s32 	%r125, %r154, %r2;
	mul.wide.s32 	%rd73, %r125, 8;
	add.s64 	%rd74, %rd4, %rd73;
	ld.global.f64 	%fd380, [%rd74];
	add.s32 	%r126, %r154, %r31;
	mul.wide.s32 	%rd75, %r126, 8;
	add.s64 	%rd76, %rd3, %rd75;
	ld.global.f64 	%fd381, [%rd76];
	fma.rn.f64 	%fd382, %fd380, %fd381, %fd703;
	ld.global.f64 	%fd383, [%rd74+8];
	ld.global.f64 	%fd384, [%rd76+8];
	fma.rn.f64 	%fd385, %fd383, %fd384, %fd382;
	ld.global.f64 	%fd386, [%rd74+16];
	ld.global.f64 	%fd387, [%rd76+16];
	fma.rn.f64 	%fd388, %fd386, %fd387, %fd385;
	ld.global.f64 	%fd389, [%rd74+24];
	ld.global.f64 	%fd390, [%rd76+24];
	fma.rn.f64 	%fd703, %fd389, %fd390, %fd388;
	add.s32 	%r154, %r154, 4;
$L__BB0_26:
	setp.eq.s32 	%p31, %r11, 0;
	@%p31 bra 	$L__BB0_30;
	setp.eq.s32 	%p32, %r11, 1;
	add.s32 	%r127, %r154, %r2;
	mul.wide.s32 	%rd77, %r127, 8;
	add.s64 	%rd10, %rd4, %rd77;
	ld.global.f64 	%fd391, [%rd10];
	add.s32 	%r128, %r154, %r31;
	mul.wide.s32 	%rd78, %r128, 8;
	add.s64 	%rd11, %rd3, %rd78;
	ld.global.f64 	%fd392, [%rd11];
	fma.rn.f64 	%fd703, %fd391, %fd392, %fd703;
	@%p32 bra 	$L__BB0_30;
	setp.eq.s32 	%p33, %r11, 2;
	ld.global.f64 	%fd393, [%rd10+8];
	ld.global.f64 	%fd394, [%rd11+8];
	fma.rn.f64 	%fd703, %fd393, %fd394, %fd703;
	@%p33 bra 	$L__BB0_30;
	ld.global.f64 	%fd395, [%rd10+16];
	ld.global.f64 	%fd396, [%rd11+16];
	fma.rn.f64 	%fd703, %fd395, %fd396, %fd703;
$L__BB0_30:
	{
	.reg .b32 %temp; 
	mov.b64 	{%temp, %r129}, %fd703;
	}
	and.b32  	%r24, %r129, 2147483647;
	{
	.reg .b32 %temp; 
	mov.b64 	{%r130, %temp}, %fd703;
	}
	mov.b64 	%fd18, {%r130, %r24};
	setp.ltu.f64 	%p34, %fd18, 0d3FE4F92224DD2F1A;
	@%p34 bra 	$L__BB0_32;
	add.f64 	%fd397, %fd18, %fd18;
	cvt.rn.f32.f64 	%f5, %fd397;
	mul.f32 	%f6, %f5, 0f3FB8AA3B;
	cvt.rni.f32.f32 	%f7, %f6;
	cvt.f64.f32 	%fd398, %f7;
	fma.rn.f64 	%fd399, %fd398, 0dBFE62E42FEFA39EF, %fd397;
	fma.rn.f64 	%fd400, %fd399, 0d3E5AE904A4741B81, 0d3E928A27F89B6999;
	fma.rn.f64 	%fd401, %fd400, %fd399, 0d3EC71DE715FF7E07;
	fma.rn.f64 	%fd402, %fd401, %fd399, 0d3EFA019A6B0AC45A;
	fma.rn.f64 	%fd403, %fd402, %fd399, 0d3F2A01A017EED94F;
	fma.rn.f64 	%fd404, %fd403, %fd399, 0d3F56C16C17F2A71B;
	fma.rn.f64 	%fd405, %fd404, %fd399, 0d3F811111111173C4;
	fma.rn.f64 	%fd406, %fd405, %fd399, 0d3FA555555555211A;
	fma.rn.f64 	%fd407, %fd406, %fd399, 0d3FC5555555555540;
	fma.rn.f64 	%fd408, %fd407, %fd399, 0d3FE0000000000005;
	mul.f64 	%fd409, %fd399, %fd408;
	fma.rn.f64 	%fd410, %fd409, %fd399, %fd399;
	ex2.approx.ftz.f32 	%f8, %f7;
	cvt.f64.f32 	%fd411, %f8;
	mov.f64 	%fd412, 0d3FF0000000000000;
	sub.f64 	%fd413, %fd412, %fd411;
	neg.f64 	%fd414, %fd410;
	fma.rn.f64 	%fd415, %fd414, %fd411, %fd413;
	mov.f64 	%fd416, 0d4000000000000000;
	sub.f64 	%fd417, %fd416, %fd415;
	rcp.approx.ftz.f64 	%fd418, %fd417;
	neg.f64 	%fd419, %fd417;
	fma.rn.f64 	%fd420, %fd419, %fd418, 0d3FF0000000000000;
	fma.rn.f64 	%fd421, %fd420, %fd420, %fd420;
	fma.rn.f64 	%fd422, %fd421, %fd418, %fd418;
	fma.rn.f64 	%fd423, %fd422, 0dC000000000000000, 0d3FF0000000000000;
	setp.gt.u32 	%p35, %r24, 1077088193;
	selp.f64 	%fd424, 0d3FF0000000000000, %fd423, %p35;
	copysign.f64 	%fd696, %fd703, %fd424;
	bra.uni 	$L__BB0_33;
$L__BB0_32:
	mul.f64 	%fd425, %fd703, %fd703;
	fma.rn.f64 	%fd426, %fd425, 0dBEF0BC46E2F5E964, 0d3F14359F420AFC3D;
	fma.rn.f64 	%fd427, %fd426, %fd425, 0dBF2DF9F0728C5D84;
	fma.rn.f64 	%fd428, %fd427, %fd425, 0d3F4337D1CEC4F033;
	fma.rn.f64 	%fd429, %fd428, %fd425, 0dBF57D6E9674335B3;
	fma.rn.f64 	%fd430, %fd429, %fd425, 0d3F6D6D000D7AAD3D;
	fma.rn.f64 	%fd431, %fd430, %fd425, 0dBF8226E1F3CF1EF5;
	fma.rn.f64 	%fd432, %fd431, %fd425, 0d3F9664F47EC0C8CF;
	fma.rn.f64 	%fd433, %fd432, %fd425, 0dBFABA1BA1B80AB40;
	fma.rn.f64 	%fd434, %fd433, %fd425, 0d3FC111111110FA4A;
	fma.rn.f64 	%fd435, %fd434, %fd425, 0dBFD5555555555550;
	fma.rn.f64 	%fd436, %fd435, %fd425, 0d0000000000000000;
	fma.rn.f64 	%fd696, %fd436, %fd703, %fd703;
$L__BB0_33:
	mul.wide.s32 	%rd79, %r13, 8;
	add.s64 	%rd80, %rd7, %rd79;
	st.global.f64 	[%rd80], %fd696;
	add.s32 	%r150, %r150, 1;
	setp.eq.s32 	%p36, %r150, %r85;
	@%p36 bra 	$L__BB0_34;
	bra.uni 	$L__BB0_4;
$L__BB0_34:
	setp.lt.s32 	%p37, %r86, 1;
	@%p37 bra 	$L__BB0_86;
	setp.lt.s32 	%p38, %r85, 1;
	mul.lo.s32 	%r38, %r86, %r1;
	mul.lo.s32 	%r39, %r85, %r1;
	@%p38 bra 	$L__BB0_54;
	and.b32  	%r40, %r85, 15;
	add.s32 	%r41, %r40, -1;
	and.b32  	%r42, %r85, 7;
	add.s32 	%r43, %r42, -1;
	and.b32  	%r44, %r85, 2147483632;
	and.b32  	%r45, %r85, 3;
	neg.s32 	%r46, %r44;
	add.s64 	%rd14, %rd7, 64;
	add.s64 	%rd15, %rd6, 64;
	mov.b32 	%r159, 0;
$L__BB0_37:
	setp.lt.u32 	%p49, %r85, 16;
	add.s32 	%r48, %r159, %r38;
	mul.wide.s32 	%rd87, %r48, 8;
	add.s64 	%rd88, %rd9, %rd87;
	ld.global.f64 	%fd712, [%rd88];
	mul.lo.s32 	%r49, %r48, %r85;
	mov.b32 	%r164, 0;
	@%p49 bra 	$L__BB0_40;
	mov.u32 	%r160, %r49;
	mov.u32 	%r161, %r39;
	mov.u32 	%r162, %r46;
$L__BB0_39:
	.pragma "nounroll";
	mul.wide.s32 	%rd89, %r161, 8;
	add.s64 	%rd90, %rd14, %rd89;
	mul.wide.s32 	%rd91, %r160, 8;
	add.s64 	%rd92, %rd15, %rd91;
	ld.global.f64 	%fd558, [%rd90+-64];
	ld.global.f64 	%fd559, [%rd92+-64];
	fma.rn.f64 	%fd560, %fd558, %fd559, %fd712;
	ld.global.f64 	%fd561, [%rd90+-56];
	ld.global.f64 	%fd562, [%rd92+-56];
	fma.rn.f64 	%fd563, %fd561, %fd562, %fd560;
	ld.global.f64 	%fd564, [%rd90+-48];
	ld.global.f64 	%fd565, [%rd92+-48];
	fma.rn.f64 	%fd566, %fd564, %fd565, %fd563;
	ld.global.f64 	%fd567, [%rd90+-40];
	ld.global.f64 	%fd568, [%rd92+-40];
	fma.rn.f64 	%fd569, %fd567, %fd568, %fd566;
	ld.global.f64 	%fd570, [%rd90+-32];
	ld.global.f64 	%fd571, [%rd92+-32];
	fma.rn.f64 	%fd572, %fd570, %fd571, %fd569;
	ld.global.f64 	%fd573, [%rd90+-24];
	ld.global.f64 	%fd574, [%rd92+-24];
	fma.rn.f64 	%fd575, %fd573, %fd574, %fd572;
	ld.global.f64 	%fd576, [%rd90+-16];
	ld.global.f64 	%fd577, [%rd92+-16];
	fma.rn.f64 	%fd578, %fd576, %fd577, %fd575;
	ld.global.f64 	%fd579, [%rd90+-8];
	ld.global.f64 	%fd580, [%rd92+-8];
	fma.rn.f64 	%fd581, %fd579, %fd580, %fd578;
	ld.global.f64 	%fd582, [%rd90];
	ld.global.f64 	%fd583, [%rd92];
	fma.rn.f64 	%fd584, %fd582, %fd583, %fd581;
	ld.global.f64 	%fd585, [%rd90+8];
	ld.global.f64 	%fd586, [%rd92+8];
	fma.rn.f64 	%fd587, %fd585, %fd586, %fd584;
	ld.global.f64 	%fd588, [%rd90+16];
	ld.global.f64 	%fd589, [%rd92+16];
	fma.rn.f64 	%fd590, %fd588, %fd589, %fd587;
	ld.global.f64 	%fd591, [%rd90+24];
	ld.global.f64 	%fd592, [%rd92+24];
	fma.rn.f64 	%fd593, %fd591, %fd592, %fd590;
	ld.global.f64 	%fd594, [%rd90+32];
	ld.global.f64 	%fd595, [%rd92+32];
	fma.rn.f64 	%fd596, %fd594, %fd595, %fd593;
	ld.global.f64 	%fd597, [%rd90+40];
	ld.global.f64 	%fd598, [%rd92+40];
	fma.rn.f64 	%fd599, %fd597, %fd598, %fd596;
	ld.global.f64 	%fd600, [%rd90+48];
	ld.global.f64 	%fd601, [%rd92+48];
	fma.rn.f64 	%fd602, %fd600, %fd601, %fd599;
	ld.global.f64 	%fd603, [%rd90+56];
	ld.global.f64 	%fd604, [%rd92+56];
	fma.rn.f64 	%fd712, %fd603, %fd604, %fd602;
	add.s32 	%r162, %r162, 16;
	add.s32 	%r161, %r161, 16;
	add.s32 	%r160, %r160, 16;
	setp.eq.s32 	%p50, %r162, 0;
	mov.u32 	%r164, %r44;
	@%p50 bra 	$L__BB0_40;
	bra.uni 	$L__BB0_39;
$L__BB0_40:
	setp.eq.s32 	%p51, %r40, 0;
	@%p51 bra 	$L__BB0_50;
	setp.lt.u32 	%p52, %r41, 7;
	@%p52 bra 	$L__BB0_43;
	add.s32 	%r142, %r164, %r39;
	mul.wide.s32 	%rd93, %r142, 8;
	add.s64 	%rd94, %rd7, %rd93;
	ld.global.f64 	%fd606, [%rd94];
	add.s32 	%r143, %r164, %r49;
	mul.wide.s32 	%rd95, %r143, 8;
	add.s64 	%rd96, %rd6, %rd95;
	ld.global.f64 	%fd607, [%rd96];
	fma.rn.f64 	%fd608, %fd606, %fd607, %fd712;
	ld.global.f64 	%fd609, [%rd94+8];
	ld.global.f64 	%fd610, [%rd96+8];
	fma.rn.f64 	%fd611, %fd609, %fd610, %fd608;
	ld.global.f64 	%fd612, [%rd94+16];
	ld.global.f64 	%fd613, [%rd96+16];
	fma.rn.f64 	%fd614, %fd612, %fd613, %fd611;
	ld.global.f64 	%fd615, [%rd94+24];
	ld.global.f64 	%fd616, [%rd96+24];
	fma.rn.f64 	%fd617, %fd615, %fd616, %fd614;
	ld.global.f64 	%fd618, [%rd94+32];
	ld.global.f64 	%fd619, [%rd96+32];
	fma.rn.f64 	%fd620, %fd618, %fd619, %fd617;
	ld.global.f64 	%fd621, [%rd94+40];
	ld.global.f64 	%fd622, [%rd96+40];
	fma.rn.f64 	%fd623, %fd621, %fd622, %fd620;
	ld.global.f64 	%fd624, [%rd94+48];
	ld.global.f64 	%fd625, [%rd96+48];
	fma.rn.f64 	%fd626, %fd624, %fd625, %fd623;
	ld.global.f64 	%fd627, [%rd94+56];
	ld.global.f64 	%fd628, [%rd96+56];
	fma.rn.f64 	%fd712, %fd627, %fd628, %fd626;
	add.s32 	%r164, %r164, 8;
$L__BB0_43:
	setp.eq.s32 	%p53, %r42, 0;
	@%p53 bra 	$L__BB0_50;
	setp.lt.u32 	%p54, %r43, 3;
	@%p54 bra 	$L__BB0_46;
	add.s32 	%r144, %r164, %r39;
	mul.wide.s32 	%rd97, %r144, 8;
	add.s64 	%rd98, %rd7, %rd97;
	ld.global.f64 	%fd630, [%rd98];
	add.s32 	%r145, %r164, %r49;
	mul.wide.s32 	%rd99, %r145, 8;
	add.s64 	%rd100, %rd6, %rd99;
	ld.global.f64 	%fd631, [%rd100];
	fma.rn.f64 	%fd632, %fd630, %fd631, %fd712;
	ld.global.f64 	%fd633, [%rd98+8];
	ld.global.f64 	%fd634, [%rd100+8];
	fma.rn.f64 	%fd635, %fd633, %fd634, %fd632;
	ld.global.f64 	%fd636, [%rd98+16];
	ld.global.f64 	%fd637, [%rd100+16];
	fma.rn.f64 	%fd638, %fd636, %fd637, %fd635;
	ld.global.f64 	%fd639, [%rd98+24];
	ld.global.f64 	%fd640, [%rd100+24];
	fma.rn.f64 	%fd712, %fd639, %fd640, %fd638;
	add.s32 	%r164, %r164, 4;
$L__BB0_46:
	setp.eq.s32 	%p55, %r45, 0;
	@%p55 bra 	$L__BB0_50;
	setp.eq.s32 	%p56, %r45, 1;
	add.s32 	%r146, %r164, %r39;
	mul.wide.s32 	%rd101, %r146, 8;
	add.s64 	%rd16, %rd7, %rd101;
	ld.global.f64 	%fd641, [%rd16];
	add.s32 	%r147, %r164, %r49;
	mul.wide.s32 	%rd102, %r147, 8;
	add.s64 	%rd17, %rd6, %rd102;
	ld.global.f64 	%fd642, [%rd17];
	fma.rn.f64 	%fd712, %fd641, %fd642, %fd712;
	@%p56 bra 	$L__BB0_50;
	setp.eq.s32 	%p57, %r45, 2;
	ld.global.f64 	%fd643, [%rd16+8];
	ld.global.f64 	%fd644, [%rd17+8];
	fma.rn.f64 	%fd712, %fd643, %fd644, %fd712;
	@%p57 bra 	$L__BB0_50;
	ld.global.f64 	%fd645, [%rd16+16];
	ld.global.f64 	%fd646, [%rd17+16];
	fma.rn.f64 	%fd712, %fd645, %fd646, %fd712;
$L__BB0_50:
	{
	.reg .b32 %temp; 
	mov.b64 	{%temp, %r148}, %fd712;
	}
	and.b32  	%r62, %r148, 2147483647;
	{
	.reg .b32 %temp; 
	mov.b64 	{%r149, %temp}, %fd712;
	}
	mov.b64 	%fd52, {%r149, %r62};
	setp.ltu.f64 	%p58, %fd52, 0d3FE4F92224DD2F1A;
	@%p58 bra 	$L__BB0_51;
	bra.uni 	$L__BB0_53;
$L__BB0_51:
	mul.f64 	%fd675, %fd712, %fd712;
	fma.rn.f64 	%fd676, %fd675, 0dBEF0BC46E2F5E964, 0d3F14359F420AFC3D;
	fma.rn.f64 	%fd677, %fd676, %fd675, 0dBF2DF9F0728C5D84;
	fma.rn.f64 	%fd678, %fd677, %fd675, 0d3F4337D1CEC4F033;
	fma.rn.f64 	%fd679, %fd678, %fd675, 0dBF57D6E9674335B3;
	fma.rn.f64 	%fd680, %fd679, %fd675, 0d3F6D6D000D7AAD3D;
	fma.rn.f64 	%fd681, %fd680, %fd675, 0dBF8226E1F3CF1EF5;
	fma.rn.f64 	%fd682, %fd681, %fd675, 0d3F9664F47EC0C8CF;
	fma.rn.f64 	%fd683, %fd682, %fd675, 0dBFABA1BA1B80AB40;
	fma.rn.f64 	%fd684, %fd683, %fd675, 0d3FC111111110FA4A;
	fma.rn.f64 	%fd685, %fd684, %fd675, 0dBFD5555555555550;
	fma.rn.f64 	%fd686, %fd685, %fd675, 0d0000000000000000;
	fma.rn.f64 	%fd705, %fd686, %fd712, %fd712;
$L__BB0_52:
	mul.wide.s32 	%rd103, %r48, 8;
	add.s64 	%rd104, %rd8, %rd103;
	st.global.f64 	[%rd104], %fd705;
	add.s32 	%r159, %r159, 1;
	setp.eq.s32 	%p60, %r159, %r86;
	@%p60 bra 	$L__BB0_86;
	bra.uni 	$L__BB0_37;
$L__BB0_53:
	add.f64 	%fd647, %fd52, %fd52;
	cvt.rn.f32.f64 	%f21, %fd647;
	mul.f32 	%f22, %f21, 0f3FB8AA3B;
	cvt.rni.f32.f32 	%f23, %f22;
	cvt.f64.f32 	%fd648, %f23;
	fma.rn.f64 	%fd649, %fd648, 0dBFE62E42FEFA39EF, %fd647;
	fma.rn.f64 	%fd650, %fd649, 0d3E5AE904A4741B81, 0d3E928A27F89B6999;
	fma.rn.f64 	%fd651, %fd650, %fd649, 0d3EC71DE715FF7E07;
	fma.rn.f64 	%fd652, %fd651, %fd649, 0d3EFA019A6B0AC45A;
	fma.rn.f64 	%fd653, %fd652, %fd649, 0d3F2A01A017EED94F;
	fma.rn.f64 	%fd654, %fd653, %fd649, 0d3F56C16C17F2A71B;
	fma.rn.f64 	%fd655, %fd654, %fd649, 0d3F811111111173C4;
	fma.rn.f64 	%fd656, %fd655, %fd649, 0d3FA555555555211A;
	fma.rn.f64 	%fd657, %fd656, %fd649, 0d3FC5555555555540;
	fma.rn.f64 	%fd658, %fd657, %fd649, 0d3FE0000000000005;
	mul.f64 	%fd659, %fd649, %fd658;
	fma.rn.f64 	%fd660, %fd659, %fd649, %fd649;
	ex2.approx.ftz.f32 	%f24, %f23;
	cvt.f64.f32 	%fd661, %f24;
	mov.f64 	%fd662, 0d3FF0000000000000;
	sub.f64 	%fd663, %fd662, %fd661;
	neg.f64 	%fd664, %fd660;
	fma.rn.f64 	%fd665, %fd664, %fd661, %fd663;
	mov.f64 	%fd666, 0d4000000000000000;
	sub.f64 	%fd667, %fd666, %fd665;
	rcp.approx.ftz.f64 	%fd668, %fd667;
	neg.f64 	%fd669, %fd667;
	fma.rn.f64 	%fd670, %fd669, %fd668, 0d3FF0000000000000;
	fma.rn.f64 	%fd671, %fd670, %fd670, %fd670;
	fma.rn.f64 	%fd672, %fd671, %fd668, %fd668;
	fma.rn.f64 	%fd673, %fd672, 0dC000000000000000, 0d3FF0000000000000;
	setp.gt.u32 	%p59, %r62, 1077088193;
	selp.f64 	%fd674, 0d3FF0000000000000, %fd673, %p59;
	copysign.f64 	%fd705, %fd712, %fd674;
	bra.uni 	$L__BB0_52;
$L__BB0_54:
	setp.eq.s32 	%p39, %r86, 1;
	mov.b32 	%r172, 0;
	@%p39 bra 	$L__BB0_81;
	and.b32  	%r172, %r86, 2147483646;
	mov.b32 	%r171, 0;
$L__BB0_56:
	add.s32 	%r77, %r171, %r38;
	mul.wide.s32 	%rd81, %r77, 8;
	add.s64 	%rd20, %rd9, %rd81;
	ld.global.f64 	%fd72, [%rd20];
	{
	.reg .b32 %temp; 
	mov.b64 	{%temp, %r133}, %fd72;
	}
	and.b32  	%r78, %r133, 2147483647;
	{
	.reg .b32 %temp; 
	mov.b64 	{%r134, %temp}, %fd72;
	}
	mov.b64 	%fd73, {%r134, %r78};
	setp.ltu.f64 	%p40, %fd73, 0d3FE4F92224DD2F1A;
	@%p40 bra 	$L__BB0_76;
	add.f64 	%fd437, %fd73, %fd73;
	cvt.rn.f32.f64 	%f9, %fd437;
	mul.f32 	%f10, %f9, 0f3FB8AA3B;
	cvt.rni.f32.f32 	%f11, %f10;
	cvt.f64.f32 	%fd438, %f11;
	fma.rn.f64 	%fd439, %fd438, 0dBFE62E42FEFA39EF, %fd437;
	fma.rn.f64 	%fd440, %fd439, 0d3E5AE904A4741B81, 0d3E928A27F89B6999;
	fma.rn.f64 	%fd441, %fd440, %fd439, 0d3EC71DE715FF7E07;
	fma.rn.f64 	%fd442, %fd441, %fd439, 0d3EFA019A6B0AC45A;
	fma.rn.f64 	%fd443, %fd442, %fd439, 0d3F2A01A017EED94F;
	fma.rn.f64 	%fd444, %fd443, %fd439, 0d3F56C16C17F2A71B;
	fma.rn.f64 	%fd445, %fd444, %fd439, 0d3F811111111173C4;
	fma.rn.f64 	%fd446, %fd445, %fd439, 0d3FA555555555211A;
	fma.rn.f64 	%fd447, %fd446, %fd439, 0d3FC5555555555540;
	fma.rn.f64 	%fd448, %fd447, %fd439, 0d3FE0000000000005;
	mul.f64 	%fd449, %fd439, %fd448;
	fma.rn.f64 	%fd450, %fd449, %fd439, %fd439;
	ex2.approx.ftz.f32 	%f12, %f11;
	cvt.f64.f32 	%fd451, %f12;
	mov.f64 	%fd452, 0d3FF0000000000000;
	sub.f64 	%fd453, %fd452, %fd451;
	neg.f64 	%fd454, %fd450;
	fma.rn.f64 	%fd455, %fd454, %fd451, %fd453;
	mov.f64 	%fd456, 0d4000000000000000;
	sub.f64 	%fd457, %fd456, %fd455;
	rcp.approx.ftz.f64 	%fd458, %fd457;
	neg.f64 	%fd459, %fd457;
	fma.rn.f64 	%fd460, %fd459, %fd458, 0d3FF0000000000000;
	fma.rn.f64 	%fd461, %fd460, %fd460, %fd460;
	fma.rn.f64 	%fd462, %fd461, %fd458, %fd458;
	fma.rn.f64 	%fd463, %fd462, 0dC000000000000000, 0d3FF0000000000000;
	setp.gt.u32 	%p41, %r78, 1077088193;
	selp.f64 	%fd464, 0d3FF0000000000000, %fd463, %p41;
	copysign.f64 	%fd722, %fd72, %fd464;
	bra.uni 	$L__BB0_77;
$L__BB0_58:
	and.b32  	%r32, %r85, 15;
	add.s32 	%r33, %r32, -1;
	and.b32  	%r34, %r85, 7;
	add.s32 	%r35, %r34, -1;
	and.b32  	%r36, %r85, 2147483632;
	and.b32  	%r37, %r85, 3;
	mov.b32 	%r166, 0;
$L__BB0_59:
	setp.lt.u32 	%p4, %r85, 16;
	add.s32 	%r65, %r166, %r2;
	mul.wide.s32 	%rd31, %r65, 8;
	add.s64 	%rd32, %rd5, %rd31;
	ld.global.f64 	%fd720, [%rd32];
	mul.lo.s32 	%r66, %r65, %r85;
	mov.b32 	%r169, 0;
	@%p4 bra 	$L__BB0_62;
	mov.b32 	%r167, 0;
$L__BB0_61:
	.pragma "nounroll";
	add.s32 	%r94, %r167, %r2;
	mul.wide.s32 	%rd33, %r94, 8;
	add.s64 	%rd34, %rd4, %rd33;
	ld.global.f64 	%fd88, [%rd34];
	add.s32 	%r95, %r167, %r66;
	mul.wide.s32 	%rd35, %r95, 8;
	add.s64 	%rd36, %rd3, %rd35;
	ld.global.f64 	%fd89, [%rd36];
	fma.rn.f64 	%fd90, %fd88, %fd89, %fd720;
	ld.global.f64 	%fd91, [%rd34+8];
	ld.global.f64 	%fd92, [%rd36+8];
	fma.rn.f64 	%fd93, %fd91, %fd92, %fd90;
	ld.global.f64 	%fd94, [%rd34+16];
	ld.global.f64 	%fd95, [%rd36+16];
	fma.rn.f64 	%fd96, %fd94, %fd95, %fd93;
	ld.global.f64 	%fd97, [%rd34+24];
	ld.global.f64 	%fd98, [%rd36+24];
	fma.rn.f64 	%fd99, %fd97, %fd98, %fd96;
	ld.global.f64 	%fd100, [%rd34+32];
	ld.global.f64 	%fd101, [%rd36+32];
	fma.rn.f64 	%fd102, %fd100, %fd101, %fd99;
	ld.global.f64 	%fd103, [%rd34+40];
	ld.global.f64 	%fd104, [%rd36+40];
	fma.rn.f64 	%fd105, %fd103, %fd104, %fd102;
	ld.global.f64 	%fd106, [%rd34+48];
	ld.global.f64 	%fd107, [%rd36+48];
	fma.rn.f64 	%fd108, %fd106, %fd107, %fd105;
	ld.global.f64 	%fd109, [%rd34+56];
	ld.global.f64 	%fd110, [%rd36+56];
	fma.rn.f64 	%fd111, %fd109, %fd110, %fd108;
	ld.global.f64 	%fd112, [%rd34+64];
	ld.global.f64 	%fd113, [%rd36+64];
	fma.rn.f64 	%fd114, %fd112, %fd113, %fd111;
	ld.global.f64 	%fd115, [%rd34+72];
	ld.global.f64 	%fd116, [%rd36+72];
	fma.rn.f64 	%fd117, %fd115, %fd116, %fd114;
	ld.global.f64 	%fd118, [%rd34+80];
	ld.global.f64 	%fd119, [%rd36+80];
	fma.rn.f64 	%fd120, %fd118, %fd119, %fd117;
	ld.global.f64 	%fd121, [%rd34+88];
	ld.global.f64 	%fd122, [%rd36+88];
	fma.rn.f64 	%fd123, %fd121, %fd122, %fd120;
	ld.global.f64 	%fd124, [%rd34+96];
	ld.global.f64 	%fd125, [%rd36+96];
	fma.rn.f64 	%fd126, %fd124, %fd125, %fd123;
	ld.global.f64 	%fd127, [%rd34+104];
	ld.global.f64 	%fd128, [%rd36+104];
	fma.rn.f64 	%fd129, %fd127, %fd128, %fd126;
	ld.global.f64 	%fd130, [%rd34+112];
	ld.global.f64 	%fd131, [%rd36+112];
	fma.rn.f64 	%fd132, %fd130, %fd131, %fd129;
	ld.global.f64 	%fd133, [%rd34+120];
	ld.global.f64 	%fd134, [%rd36+120];
	fma.rn.f64 	%fd720, %fd133, %fd134, %fd132;
	add.s32 	%r167, %r167, 16;
	setp.ne.s32 	%p5, %r167, %r36;
	mov.u32 	%r169, %r36;
	@%p5 bra 	$L__BB0_61;
$L__BB0_62:
	setp.eq.s32 	%p6, %r32, 0;
	@%p6 bra 	$L__BB0_72;
	setp.lt.u32 	%p7, %r33, 7;
	@%p7 bra 	$L__BB0_65;
	add.s32 	%r96, %r169, %r2;
	mul.wide.s32 	%rd37, %r96, 8;
	add.s64 	%rd38, %rd4, %rd37;
	ld.global.f64 	%fd136, [%rd38];
	add.s32 	%r97, %r169, %r66;
	mul.wide.s32 	%rd39, %r97, 8;
	add.s64 	%rd40, %rd3, %rd39;
	ld.global.f64 	%fd137, [%rd40];
	fma.rn.f64 	%fd138, %fd136, %fd137, %fd720;
	ld.global.f64 	%fd139, [%rd38+8];
	ld.global.f64 	%fd140, [%rd40+8];
	fma.rn.f64 	%fd141, %fd139, %fd140, %fd138;
	ld.global.f64 	%fd142, [%rd38+16];
	ld.global.f64 	%fd143, [%rd40+16];
	fma.rn.f64 	%fd144, %fd142, %fd143, %fd141;
	ld.global.f64 	%fd145, [%rd38+24];
	ld.global.f64 	%fd146, [%rd40+24];
	fma.rn.f64 	%fd147, %fd145, %fd146, %fd144;
	ld.global.f64 	%fd148, [%rd38+32];
	ld.global.f64 	%fd149, [%rd40+32];
	fma.rn.f64 	%fd150, %fd148, %fd149, %fd147;
	ld.global.f64 	%fd151, [%rd38+40];
	ld.global.f64 	%fd152, [%rd40+40];
	fma.rn.f64 	%fd153, %fd151, %fd152, %fd150;
	ld.global.f64 	%fd154, [%rd38+48];
	ld.global.f64 	%fd155, [%rd40+48];
	fma.rn.f64 	%fd156, %fd154, %fd155, %fd153;
	ld.global.f64 	%fd157, [%rd38+56];
	ld.global.f64 	%fd158, [%rd40+56];
	fma.rn.f64 	%fd720, %fd157, %fd158, %fd156;
	add.s32 	%r169, %r169, 8;
$L__BB0_65:
	setp.eq.s32 	%p8, %r34, 0;
	@%p8 bra 	$L__BB0_72;
	setp.lt.u32 	%p9, %r35, 3;
	@%p9 bra 	$L__BB0_68;
	add.s32 	%r98, %r169, %r2;
	mul.wide.s32 	%rd41, %r98, 8;
	add.s64 	%rd42, %rd4, %rd41;
	ld.global.f64 	%fd160, [%rd42];
	add.s32 	%r99, %r169, %r66;
	mul.wide.s32 	%rd43, %r99, 8;
	add.s64 	%rd44, %rd3, %rd43;
	ld.global.f64 	%fd161, [%rd44];
	fma.rn.f64 	%fd162, %fd160, %fd161, %fd720;
	ld.global.f64 	%fd163, [%rd42+8];
	ld.global.f64 	%fd164, [%rd44+8];
	fma.rn.f64 	%fd165, %fd163, %fd164, %fd162;
	ld.global.f64 	%fd166, [%rd42+16];
	ld.global.f64 	%fd167, [%rd44+16];
	fma.rn.f64 	%fd168, %fd166, %fd167, %fd165;
	ld.global.f64 	%fd169, [%rd42+24];
	ld.global.f64 	%fd170, [%rd44+24];
	fma.rn.f64 	%fd720, %fd169, %fd170, %fd168;
	add.s32 	%r169, %r169, 4;
$L__BB0_68:
	setp.eq.s32 	%p10, %r37, 0;
	@%p10 bra 	$L__BB0_72;
	setp.eq.s32 	%p11, %r37, 1;
	add.s32 	%r100, %r169, %r2;
	mul.wide.s32 	%rd45, %r100, 8;
	add.s64 	%rd18, %rd4, %rd45;
	ld.global.f64 	%fd171, [%rd18];
	add.s32 	%r101, %r169, %r66;
	mul.wide.s32 	%rd46, %r101, 8;
	add.s64 	%rd19, %rd3, %rd46;
	ld.global.f64 	%fd172, [%rd19];
	fma.rn.f64 	%fd720, %fd171, %fd172, %fd720;
	@%p11 bra 	$L__BB0_72;
	setp.eq.s32 	%p12, %r37, 2;
	ld.global.f64 	%fd173, [%rd18+8];
	ld.global.f64 	%fd174, [%rd19+8];
	fma.rn.f64 	%fd720, %fd173, %fd174, %fd720;
	@%p12 bra 	$L__BB0_72;
	ld.global.f64 	%fd175, [%rd18+16];
	ld.global.f64 	%fd176, [%rd19+16];
	fma.rn.f64 	%fd720, %fd175, %fd176, %fd720;
$L__BB0_72:
	{
	.reg .b32 %temp; 
	mov.b64 	{%temp, %r102}, %fd720;
	}
	and.b32  	%r74, %r102, 2147483647;
	{
	.reg .b32 %temp; 
	mov.b64 	{%r103, %temp}, %fd720;
	}
	mov.b64 	%fd68, {%r103, %r74};
	setp.ltu.f64 	%p13, %fd68, 0d3FE4F92224DD2F1A;
	@%p13 bra 	$L__BB0_74;
	add.f64 	%fd177, %fd68, %fd68;
	cvt.rn.f32.f64 	%f1, %fd177;
	mul.f32 	%f2, %f1, 0f3FB8AA3B;
	cvt.rni.f32.f32 	%f3, %f2;
	cvt.f64.f32 	%fd178, %f3;
	fma.rn.f64 	%fd179, %fd178, 0dBFE62E42FEFA39EF, %fd177;
	fma.rn.f64 	%fd180, %fd179, 0d3E5AE904A4741B81, 0d3E928A27F89B6999;
	fma.rn.f64 	%fd181, %fd180, %fd179, 0d3EC71DE715FF7E07;
	fma.rn.f64 	%fd182, %fd181, %fd179, 0d3EFA019A6B0AC45A;
	fma.rn.f64 	%fd183, %fd182, %fd179, 0d3F2A01A017EED94F;
	fma.rn.f64 	%fd184, %fd183, %fd179, 0d3F56C16C17F2A71B;
	fma.rn.f64 	%fd185, %fd184, %fd179, 0d3F811111111173C4;
	fma.rn.f64 	%fd186, %fd185, %fd179, 0d3FA555555555211A;
	fma.rn.f64 	%fd187, %fd186, %fd179, 0d3FC5555555555540;
	fma.rn.f64 	%fd188, %fd187, %fd179, 0d3FE0000000000005;
	mul.f64 	%fd189, %fd179, %fd188;
	fma.rn.f64 	%fd190, %fd189, %fd179, %fd179;
	ex2.approx.ftz.f32 	%f4, %f3;
	cvt.f64.f32 	%fd191, %f4;
	mov.f64 	%fd192, 0d3FF0000000000000;
	sub.f64 	%fd193, %fd192, %fd191;
	neg.f64 	%fd194, %fd190;
	fma.rn.f64 	%fd195, %fd194, %fd191, %fd193;
	mov.f64 	%fd196, 0d4000000000000000;
	sub.f64 	%fd197, %fd196, %fd195;
	rcp.approx.ftz.f64 	%fd198, %fd197;
	neg.f64 	%fd199, %fd197;
	fma.rn.f64 	%fd200, %fd199, %fd198, 0d3FF0000000000000;
	fma.rn.f64 	%fd201, %fd200, %fd200, %fd200;
	fma.rn.f64 	%fd202, %fd201, %fd198, %fd198;
	fma.rn.f64 	%fd203, %fd202, 0dC000000000000000, 0d3FF0000000000000;
	setp.gt.u32 	%p14, %r74, 1077088193;
	selp.f64 	%fd204, 0d3FF0000000000000, %fd203, %p14;
	copysign.f64 	%fd721, %fd720, %fd204;
	bra.uni 	$L__BB0_75;
$L__BB0_74:
	mul.f64 	%fd205, %fd720, %fd720;
	fma.rn.f64 	%fd206, %fd205, 0dBEF0BC46E2F5E964, 0d3F14359F420AFC3D;
	fma.rn.f64 	%fd207, %fd206, %fd205, 0dBF2DF9F0728C5D84;
	fma.rn.f64 	%fd208, %fd207, %fd205, 0d3F4337D1CEC4F033;
	fma.rn.f64 	%fd209, %fd208, %fd205, 0dBF57D6E9674335B3;
	fma.rn.f64 	%fd210, %fd209, %fd205, 0d3F6D6D000D7AAD3D;
	fma.rn.f64 	%fd211, %fd210, %fd205, 0dBF8226E1F3CF1EF5;
	fma.rn.f64 	%fd212, %fd211, %fd205, 0d3F9664F47EC0C8CF;
	fma.rn.f64 	%fd213, %fd212, %fd205, 0dBFABA1BA1B80AB40;
	fma.rn.f64 	%fd214, %fd213, %fd205, 0d3FC111111110FA4A;
	fma.rn.f64 	%fd215, %fd214, %fd205, 0dBFD5555555555550;
	fma.rn.f64 	%fd216, %fd215, %fd205, 0d0000000000000000;
	fma.rn.f64 	%fd721, %fd216, %fd720, %fd720;
$L__BB0_75:
	mul.wide.s32 	%rd47, %r65, 8;
	add.s64 	%rd48, %rd7, %rd47;
	st.global.f64 	[%rd48], %fd721;
	add.s32 	%r166, %r166, 1;
	setp.eq.s32 	%p15, %r166, %r85;
	@%p15 bra 	$L__BB0_34;
	bra.uni 	$L__BB0_59;
$L__BB0_76:
	mul.f64 	%fd465, %fd72, %fd72;
	fma.rn.f64 	%fd466, %fd465, 0dBEF0BC46E2F5E964, 0d3F14359F420AFC3D;
	fma.rn.f64 	%fd467, %fd466, %fd465, 0dBF2DF9F0728C5D84;
	fma.rn.f64 	%fd468, %fd467, %fd465, 0d3F4337D1CEC4F033;
	fma.rn.f64 	%fd469, %fd468, %fd465, 0dBF57D6E9674335B3;
	fma.rn.f64 	%fd470, %fd469, %fd465, 0d3F6D6D000D7AAD3D;
	fma.rn.f64 	%fd471, %fd470, %fd465, 0dBF8226E1F3CF1EF5;
	fma.rn.f64 	%fd472, %fd471, %fd465, 0d3F9664F47EC0C8CF;
	fma.rn.f64 	%fd473, %fd472, %fd465, 0dBFABA1BA1B80AB40;
	fma.rn.f64 	%fd474, %fd473, %fd465, 0d3FC111111110FA4A;
	fma.rn.f64 	%fd475, %fd474, %fd465, 0dBFD5555555555550;
	fma.rn.f64 	%fd476, %fd475, %fd465, 0d0000000000000000;
	fma.rn.f64 	%fd722, %fd476, %fd72, %fd72;
$L__BB0_77:
	add.s64 	%rd21, %rd8, %rd81;
	st.global.f64 	[%rd21], %fd722;
	ld.global.f64 	%fd77, [%rd20+8];
	{
	.reg .b32 %temp; 
	mov.b64 	{%temp, %r135}, %fd77;
	}
	and.b32  	%r79, %r135, 2147483647;
	{
	.reg .b32 %temp; 
	mov.b64 	{%r136, %temp}, %fd77;
	}
	mov.b64 	%fd78, {%r136, %r79};
	setp.ltu.f64 	%p42, %fd78, 0d3FE4F92224DD2F1A;
	@%p42 bra 	$L__BB0_79;
	add.f64 	%fd477, %fd78, %fd78;
	cvt.rn.f32.f64 	%f13, %fd477;
	mul.f32 	%f14, %f13, 0f3FB8AA3B;
	cvt.rni.f32.f32 	%f15, %f14;
	cvt.f64.f32 	%fd478, %f15;
	fma.rn.f64 	%fd479, %fd478, 0dBFE62E42FEFA39EF, %fd477;
	fma.rn.f64 	%fd480, %fd479, 0d3E5AE904A4741B81, 0d3E928A27F89B6999;
	fma.rn.f64 	%fd481, %fd480, %fd479, 0d3EC71DE715FF7E07;
	fma.rn.f64 	%fd482, %fd481, %fd479, 0d3EFA019A6B0AC45A;
	fma.rn.f64 	%fd483, %fd482, %fd479, 0d3F2A01A017EED94F;
	fma.rn.f64 	%fd484, %fd483, %fd479, 0d3F56C16C17F2A71B;
	fma.rn.f64 	%fd485, %fd484, %fd479, 0d3F811111111173C4;
	fma.rn.f64 	%fd486, %fd485, %fd479, 0d3FA555555555211A;
	fma.rn.f64 	%fd487, %fd486, %fd479, 0d3FC5555555555540;
	fma.rn.f64 	%fd488, %fd487, %fd479, 0d3FE0000000000005;
	mul.f64 	%fd489, %fd479, %fd488;
	fma.rn.f64 	%fd490, %fd489, %fd479, %fd479;
	ex2.approx.ftz.f32 	%f16, %f15;
	cvt.f64.f32 	%fd491, %f16;
	mov.f64 	%fd492, 0d3FF0000000000000;
	sub.f64 	%fd493, %fd492, %fd491;
	neg.f64 	%fd494, %fd490;
	fma.rn.f64 	%fd495, %fd494, %fd491, %fd493;
	mov.f64 	%fd496, 0d4000000000000000;
	sub.f64 	%fd497, %fd496, %fd495;
	rcp.approx.ftz.f64 	%fd498, %fd497;
	neg.f64 	%fd499, %fd497;
	fma.rn.f64 	%fd500, %fd499, %fd498, 0d3FF0000000000000;
	fma.rn.f64 	%fd501, %fd500, %fd500, %fd500;
	fma.rn.f64 	%fd502, %fd501, %fd498, %fd498;
	fma.rn.f64 	%fd503, %fd502, 0dC000000000000000, 0d3FF0000000000000;
	setp.gt.u32 	%p43, %r79, 1077088193;
	selp.f64 	%fd504, 0d3FF0000000000000, %fd503, %p43;
	copysign.f64 	%fd723, %fd77, %fd504;
	bra.uni 	$L__BB0_80;
$L__BB0_79:
	mul.f64 	%fd505, %fd77, %fd77;
	fma.rn.f64 	%fd506, %fd505, 0dBEF0BC46E2F5E964, 0d3F14359F420AFC3D;
	fma.rn.f64 	%fd507, %fd506, %fd505, 0dBF2DF9F0728C5D84;
	fma.rn.f64 	%fd508, %fd507, %fd505, 0d3F4337D1CEC4F033;
	fma.rn.f64 	%fd509, %fd508, %fd505, 0dBF57D6E9674335B3;
	fma.rn.f64 	%fd510, %fd509, %fd505, 0d3F6D6D000D7AAD3D;
	fma.rn.f64 	%fd511, %fd510, %fd505, 0dBF8226E1F3CF1EF5;
	fma.rn.f64 	%fd512, %fd511, %fd505, 0d3F9664F47EC0C8CF;
	fma.rn.f64 	%fd513, %fd512, %fd505, 0dBFABA1BA1B80AB40;
	fma.rn.f64 	%fd514, %fd513, %fd505, 0d3FC111111110FA4A;
	fma.rn.f64 	%fd515, %fd514, %fd505, 0dBFD5555555555550;
	fma.rn.f64 	%fd516, %fd515, %fd505, 0d0000000000000000;
	fma.rn.f64 	%fd723, %fd516, %fd77, %fd77;
$L__BB0_80:
	st.global.f64 	[%rd21+8], %fd723;
	add.s32 	%r171, %r171, 2;
	setp.ne.s32 	%p44, %r171, %r172;
	@%p44 bra 	$L__BB0_56;
$L__BB0_81:
	and.b32  	%r137, %r86, 1;
	setp.eq.b32 	%p45, %r137, 1;
	not.pred 	%p46, %p45;
	@%p46 bra 	$L__BB0_86;
	add.s32 	%r82, %r172, %r38;
	mul.wide.s32 	%rd83, %r82, 8;
	add.s64 	%rd84, %rd9, %rd83;
	ld.global.f64 	%fd82, [%rd84];
	{
	.reg .b32 %temp; 
	mov.b64 	{%temp, %r138}, %fd82;
	}
	and.b32  	%r83, %r138, 2147483647;
	{
	.reg .b32 %temp; 
	mov.b64 	{%r139, %temp}, %fd82;
	}
	mov.b64 	%fd83, {%r139, %r83};
	setp.ltu.f64 	%p47, %fd83, 0d3FE4F92224DD2F1A;
	@%p47 bra 	$L__BB0_84;
	add.f64 	%fd517, %fd83, %fd83;
	cvt.rn.f32.f64 	%f17, %fd517;
	mul.f32 	%f18, %f17, 0f3FB8AA3B;
	cvt.rni.f32.f32 	%f19, %f18;
	cvt.f64.f32 	%fd518, %f19;
	fma.rn.f64 	%fd519, %fd518, 0dBFE62E42FEFA39EF, %fd517;
	fma.rn.f64 	%fd520, %fd519, 0d3E5AE904A4741B81, 0d3E928A27F89B6999;
	fma.rn.f64 	%fd521, %fd520, %fd519, 0d3EC71DE715FF7E07;
	fma.rn.f64 	%fd522, %fd521, %fd519, 0d3EFA019A6B0AC45A;
	fma.rn.f64 	%fd523, %fd522, %fd519, 0d3F2A01A017EED94F;
	fma.rn.f64 	%fd524, %fd523, %fd519, 0d3F56C16C17F2A71B;
	fma.rn.f64 	%fd525, %fd524, %fd519, 0d3F811111111173C4;
	fma.rn.f64 	%fd526, %fd525, %fd519, 0d3FA555555555211A;
	fma.rn.f64 	%fd527, %fd526, %fd519, 0d3FC5555555555540;
	fma.rn.f64 	%fd528, %fd527, %fd519, 0d3FE0000000000005;
	mul.f64 	%fd529, %fd519, %fd528;
	fma.rn.f64 	%fd530, %fd529, %fd519, %fd519;
	ex2.approx.ftz.f32 	%f20, %f19;
	cvt.f64.f32 	%fd531, %f20;
	mov.f64 	%fd532, 0d3FF0000000000000;
	sub.f64 	%fd533, %fd532, %fd531;
	neg.f64 	%fd534, %fd530;
	fma.rn.f64 	%fd535, %fd534, %fd531, %fd533;
	mov.f64 	%fd536, 0d4000000000000000;
	sub.f64 	%fd537, %fd536, %fd535;
	rcp.approx.ftz.f64 	%fd538, %fd537;
	neg.f64 	%fd539, %fd537;
	fma.rn.f64 	%fd540, %fd539, %fd538, 0d3FF0000000000000;
	fma.rn.f64 	%fd541, %fd540, %fd540, %fd540;
	fma.rn.f64 	%fd542, %fd541, %fd538, %fd538;
	fma.rn.f64 	%fd543, %fd542, 0dC000000000000000, 0d3FF0000000000000;
	setp.gt.u32 	%p48, %r83, 1077088193;
	selp.f64 	%fd544, 0d3FF0000000000000, %fd543, %p48;
	copysign.f64 	%fd724, %fd82, %fd544;
	bra.uni 	$L__BB0_85;
$L__BB0_84:
	mul.f64 	%fd545, %fd82, %fd82;
	fma.rn.f64 	%fd546, %fd545, 0dBEF0BC46E2F5E964, 0d3F14359F420AFC3D;
	fma.rn.f64 	%fd547, %fd546, %fd545, 0dBF2DF9F0728C5D84;
	fma.rn.f64 	%fd548, %fd547, %fd545, 0d3F4337D1CEC4F033;
	fma.rn.f64 	%fd549, %fd548, %fd545, 0dBF57D6E9674335B3;
	fma.rn.f64 	%fd550, %fd549, %fd545, 0d3F6D6D000D7AAD3D;
	fma.rn.f64 	%fd551, %fd550, %fd545, 0dBF8226E1F3CF1EF5;
	fma.rn.f64 	%fd552, %fd551, %fd545, 0d3F9664F47EC0C8CF;
	fma.rn.f64 	%fd553, %fd552, %fd545, 0dBFABA1BA1B80AB40;
	fma.rn.f64 	%fd554, %fd553, %fd545, 0d3FC111111110FA4A;
	fma.rn.f64 	%fd555, %fd554, %fd545, 0dBFD5555555555550;
	fma.rn.f64 	%fd556, %fd555, %fd545, 0d0000000000000000;
	fma.rn.f64 	%fd724, %fd556, %fd82, %fd82;
$L__BB0_85:
	add.s64 	%rd86, %rd8, %rd83;
	st.global.f64 	[%rd86], %fd724;
$L__BB0_86:
	ret;

}
	// .globl	_Z25findNearestEntitiesKernelPKiS0_S0_S0_PiS1_S1_S1_iii
.visible .entry _Z25findNearestEntitiesKernelPKiS0_S0_S0_PiS1_S1_S1_iii(
	.param .u64 .ptr .align 1 _Z25findNearestEntitiesKernelPKiS0_S0_S0_PiS1_S1_S1_iii_param_0,
	.param .u64 .ptr .align 1 _Z25findNearestEntitiesKernelPKiS0_S0_S0_PiS1_S1_S1_iii_param_1,
	.param .u64 .ptr .align 1 _Z25findNearestEntitiesKernelPKiS0_S0_S0_PiS1_S1_S1_iii_param_2,
	.param .u64 .ptr .align 1 _Z25findNearestEntitiesKernelPKiS0_S0_S0_PiS1_S1_S1_iii_param_3,
	.param .u64 .ptr .align 1 _Z25findNearestEntitiesKernelPKiS0_S0_S0_PiS1_S1_S1_iii_param_4,
	.param .u64 .ptr .align 1 _Z25findNearestEntitiesKernelPKiS0_S0_S0_PiS1_S1_S1_iii_param_5,
	.param .u64 .ptr .align 1 _Z25findNearestEntitiesKernelPKiS0_S0_S0_PiS1_S1_S1_iii_param_6,
	.param .u64 .ptr .align 1 _Z25findNearestEntitiesKernelPKiS0_S0_S0_PiS1_S1_S1_iii_param_7,
	.param .u32 _Z25findNearestEntitiesKernelPKiS0_S0_S0_PiS1_S1_S1_iii_param_8,
	.param .u32 _Z25findNearestEntitiesKernelPKiS0_S0_S0_PiS1_S1_S1_iii_param_9,
	.param .u32 _Z25findNearestEntitiesKernelPKiS0_S0_S0_PiS1_S1_S1_iii_param_10
)
{
	.reg .pred 	%p<23>;
	.reg .b16 	%rs<30>;
	.reg .b32 	%r<148>;
	.reg .b64 	%rd<42>;

	ld.param.u64 	%rd15, [_Z25findNearestEntitiesKernelPKiS0_S0_S0_PiS1_S1_S1_iii_param_0];
	ld.param.u64 	%rd16, [_Z25findNearestEntitiesKernelPKiS0_S0_S0_PiS1_S1_S1_iii_param_1];
	ld.param.u64 	%rd21, [_Z25findNearestEntitiesKernelPKiS0_S0_S0_PiS1_S1_S1_iii_param_2];
	ld.param.u64 	%rd22, [_Z25findNearestEntitiesKernelPKiS0_S0_S0_PiS1_S1_S1_iii_param_3];
	ld.param.u64 	%rd17, [_Z25findNearestEntitiesKernelPKiS0_S0_S0_PiS1_S1_S1_iii_param_4];
	ld.param.u64 	%rd18, [_Z25findNearestEntitiesKernelPKiS0_S0_S0_PiS1_S1_S1_iii_param_5];
	ld.param.u64 	%rd19, [_Z25findNearestEntitiesKernelPKiS0_S0_S0_PiS1_S1_S1_iii_param_6];
	ld.param.u64 	%rd20, [_Z25findNearestEntitiesKernelPKiS0_S0_S0_PiS1_S1_S1_iii_param_7];
	ld.param.u32 	%r85, [_Z25findNearestEntitiesKernelPKiS0_S0_S0_PiS1_S1_S1_iii_param_8];
	ld.param.u32 	%r83, [_Z25findNearestEntitiesKernelPKiS0_S0_S0_PiS1_S1_S1_iii_param_9];
	ld.param.u32 	%r84, [_Z25findNearestEntitiesKernelPKiS0_S0_S0_PiS1_S1_S1_iii_param_10];
	cvta.to.global.u64 	%rd1, %rd22;
	cvta.to.global.u64 	%rd2, %rd21;
	mov.u32 	%r86, %ctaid.x;
	mov.u32 	%r87, %ntid.x;
	mov.u32 	%r88, %tid.x;
	mad.lo.s32 	%r1, %r86, %r87, %r88;
	setp.ge.s32 	%p1, %r1, %r85;
	@%p1 bra 	$L__BB1_25;
	cvta.to.global.u64 	%rd23, %rd15;
	cvta.to.global.u64 	%rd24, %rd16;
	mul.wide.s32 	%rd25, %r1, 4;
	add.s64 	%rd26, %rd23, %rd25;
	ld.global.u32 	%r2, [%rd26];
	add.s64 	%rd27, %rd24, %rd25;
	ld.global.u32 	%r3, [%rd27];
	setp.lt.s32 	%p2, %r83, 1;
	mov.b32 	%r119, 0;
	mov.b32 	%r118, 999999;
	mov.u32 	%r120, %r119;
	mov.u32 	%r147, %r119;
	@%p2 bra 	$L__BB1_24;
	and.b32  	%r4, %r83, 3;
	setp.lt.u32 	%p3, %r83, 4;
	mov.b32 	%r118, 999999;
	mov.b16 	%rs22, 0;
	mov.b32 	%r130, 0;
	mov.u32 	%r120, %r130;
	mov.u32 	%r119, %r130;
	@%p3 bra 	$L__BB1_17;
	and.b32  	%r130, %r83, 2147483644;
	neg.s32 	%r111, %r130;
	add.s64 	%rd39, %rd2, 8;
	add.s64 	%rd38, %rd1, 8;
	mov.b32 	%r118, 999999;
	mov.b32 	%r120, 0;
	mov.b16 	%rs22, 0;
	mov.u32 	%r119, %r120;
$L__BB1_4:
	ld.global.u32 	%r96, [%rd39+-8];
	ld.global.u32 	%r97, [%rd38+-8];
	sub.s32 	%r11, %r96, %r2;
	sub.s32 	%r12, %r97, %r3;
	abs.s32 	%r13, %r11;
	setp.gt.s32 	%p4, %r13, %r84;
	@%p4 bra 	$L__BB1_7;
	abs.s32 	%r14, %r12;
	setp.gt.s32 	%p5, %r14, %r84;
	@%p5 bra 	$L__BB1_7;
	add.s32 	%r98, %r14, %r13;
	setp.lt.s32 	%p6, %r98, %r118;
	min.s32 	%r118, %r98, %r118;
	selp.b32 	%r119, %r11, %r119, %p6;
	selp.b32 	%r120, %r12, %r120, %p6;
	selp.b16 	%rs22, 1, %rs22, %p6;
$L__BB1_7:
	ld.global.u32 	%r99, [%rd39+-4];
	ld.global.u32 	%r100, [%rd38+-4];
	sub.s32 	%r21, %r99, %r2;
	sub.s32 	%r22, %r100, %r3;
	abs.s32 	%r23, %r21;
	setp.gt.s32 	%p7, %r23, %r84;
	@%p7 bra 	$L__BB1_10;
	abs.s32 	%r24, %r22;
	setp.gt.s32 	%p8, %r24, %r84;
	@%p8 bra 	$L__BB1_10;
	add.s32 	%r101, %r24, %r23;
	setp.lt.s32 	%p9, %r101, %r118;
	min.s32 	%r118, %r101, %r118;
	selp.b32 	%r119, %r21, %r119, %p9;
	selp.b32 	%r120, %r22, %r120, %p9;
	selp.b16 	%rs22, 1, %rs22, %p9;
$L__BB1_10:
	ld.global.u32 	%r102, [%rd39];
	ld.global.u32 	%r103, [%rd38];
	sub.s32 	%r31, %r102, %r2;
	sub.s32 	%r32, %r103, %r3;
	abs.s32 	%r33, %r31;
	setp.gt.s32 	%p10, %r33, %r84;
	@%p10 bra 	$L__BB1_13;
	abs.s32 	%r34, %r32;
	setp.gt.s32 	%p11, %r34, %r84;
	@%p11 bra 	$L__BB1_13;
	add.s32 	%r104, %r34, %r33;
	setp.lt.s32 	%p12, %r104, %r118;
	min.s32 	%r118, %r104, %r118;
	selp.b32 	%r119, %r31, %r119, %p12;
	selp.b32 	%r120, %r32, %r120, %p12;
	selp.b16 	%rs22, 1, %rs22, %p12;
$L__BB1_13:
	ld.global.u32 	%r105, [%rd39+4];
	ld.global.u32 	%r106, [%rd38+4];
	sub.s32 	%r41, %r105, %r2;
	sub.s32 	%r42, %r106, %r3;
	abs.s32 	%r43, %r41;
	setp.gt.s32 	%p13, %r43, %r84;
	@%p13 bra 	$L__BB1_16;
	abs.s32 	%r44, %r42;
	setp.gt.s32 	%p14, %r44, %r84;
	@%p14 bra 	$L__BB1_16;
	add.s32 	%r107, %r44, %r43;
	setp.lt.s32 	%p15, %r107, %r118;
	min.s32 	%r118, %r107, %r118;
	selp.b32 	%r119, %r41, %r119, %p15;
	selp.b32 	%r120, %r42, %r120, %p15;
	selp.b16 	%rs22, 1, %rs22, %p15;
$L__BB1_16:
	add.s32 	%r111, %r111, 4;
	add.s64 	%rd39, %rd39, 16;
	add.s64 	%rd38, %rd38, 16;
	setp.ne.s32 	%p16, %r111, 0;
	@%p16 bra 	$L__BB1_4;
$L__BB1_17:
	setp.eq.s32 	%p17, %r4, 0;
	@%p17 bra 	$L__BB1_23;
	mul.wide.u32 	%rd28, %r130, 4;
	add.s64 	%rd41, %rd1, %rd28;
	add.s64 	%rd40, %rd2, %rd28;
	neg.s32 	%r134, %r4;
$L__BB1_19:
	.pragma "nounroll";
	ld.global.u32 	%r108, [%rd40];
	ld.global.u32 	%r109, [%rd41];
	sub.s32 	%r64, %r108, %r2;
	sub.s32 	%r65, %r109, %r3;
	abs.s32 	%r66, %r64;
	setp.gt.s32 	%p18, %r66, %r84;
	@%p18 bra 	$L__BB1_22;
	abs.s32 	%r67, %r65;
	setp.gt.s32 	%p19, %r67, %r84;
	@%p19 bra 	$L__BB1_22;
	add.s32 	%r110, %r67, %r66;
	setp.lt.s32 	%p20, %r110, %r118;
	min.s32 	%r118, %r110, %r118;
	selp.b32 	%r119, %r64, %r119, %p20;
	selp.b32 	%r120, %r65, %r120, %p20;
	selp.b16 	%rs22, 1, %rs22, %p20;
$L__BB1_22:
	add.s64 	%rd41, %rd41, 4;
	add.s64 	%rd40, %rd40, 4;
	add.s32 	%r134, %r134, 1;
	setp.ne.s32 	%p21, %r134, 0;
	@%p21 bra 	$L__BB1_19;
$L__BB1_23:
	and.b16  	%rs19, %rs22, 255;
	setp.ne.s16 	%p22, %rs19, 0;
	selp.u32 	%r147, 1, 0, %p22;
$L__BB1_24:
	cvta.to.global.u64 	%rd29, %rd17;
	mul.wide.s32 	%rd30, %r1, 4;
	add.s64 	%rd31, %rd29, %rd30;
	st.global.u32 	[%rd31], %r119;
	cvta.to.global.u64 	%rd32, %rd18;
	add.s64 	%rd33, %rd32, %rd30;
	st.global.u32 	[%rd33], %r120;
	cvta.to.global.u64 	%rd34, %rd19;
	add.s64 	%rd35, %rd34, %rd30;
	st.global.u32 	[%rd35], %r118;
	cvta.to.global.u64 	%rd36, %rd20;
	add.s64 	%rd37, %rd36, %rd30;
	st.global.u32 	[%rd37], %r147;
$L__BB1_25:
	ret;

}
	// .globl	_Z19batchedMutateKernelPdPKdS1_ddi
.visible .entry _Z19batchedMutateKernelPdPKdS1_ddi(
	.param .u64 .ptr .align 1 _Z19batchedMutateKernelPdPKdS1_ddi_param_0,
	.param .u64 .ptr .align 1 _Z19batchedMutateKernelPdPKdS1_ddi_param_1,
	.param .u64 .ptr .align 1 _Z19batchedMutateKernelPdPKdS1_ddi_param_2,
	.param .f64 _Z19batchedMutateKernelPdPKdS1_ddi_param_3,
	.param .f64 _Z19batchedMutateKernelPdPKdS1_ddi_param_4,
	.param .u32 _Z19batchedMutateKernelPdPKdS1_ddi_param_5
)
{
	.reg .pred 	%p<3>;
	.reg .b32 	%r<6>;
	.reg .b64 	%rd<12>;
	.reg .b64 	%fd<7>;

	ld.param.u64 	%rd1, [_Z19batchedMutateKernelPdPKdS1_ddi_param_0];
	ld.param.u64 	%rd2, [_Z19batchedMutateKernelPdPKdS1_ddi_param_1];
	ld.param.u64 	%rd3, [_Z19batchedMutateKernelPdPKdS1_ddi_param_2];
	ld.param.f64 	%fd1, [_Z19batchedMutateKernelPdPKdS1_ddi_param_3];
	ld.param.f64 	%fd2, [_Z19batchedMutateKernelPdPKdS1_ddi_param_4];
	ld.param.u32 	%r2, [_Z19batchedMutateKernelPdPKdS1_ddi_param_5];
	mov.u32 	%r3, %ctaid.x;
	mov.u32 	%r4, %ntid.x;
	mov.u32 	%r5, %tid.x;
	mad.lo.s32 	%r1, %r3, %r4, %r5;
	setp.ge.s32 	%p1, %r1, %r2;
	@%p1 bra 	$L__BB2_3;
	cvta.to.global.u64 	%rd4, %rd2;
	mul.wide.s32 	%rd5, %r1, 8;
	add.s64 	%rd6, %rd4, %rd5;
	ld.global.f64 	%fd3, [%rd6];
	setp.geu.f64 	%p2, %fd3, %fd1;
	@%p2 bra 	$L__BB2_3;
	cvta.to.global.u64 	%rd7, %rd3;
	add.s64 	%rd9, %rd7, %rd5;
	ld.global.f64 	%fd4, [%rd9];
	cvta.to.global.u64 	%rd10, %rd1;
	add.s64 	%rd11, %rd10, %rd5;
	ld.global.f64 	%fd5, [%rd11];
	fma.rn.f64 	%fd6, %fd2, %fd4, %fd5;
	st.global.f64 	[%rd11], %fd6;
$L__BB2_3:
	ret;

}


// ===== COMPILED SASS (sm_100) =====

	.target	sm_100

	.elftype	@"ET_EXEC"


//--------------------- .note.nv.tkinfo           --------------------------
	.section	.note.nv.tkinfo,"",@"SHT_NOTE"
	.sectionflags	@"SHF_NOTE_NV_TKINFO"
	.tkinfo
        /*0018*/ 	.word	0x00000002
        /*0030*/ 	.string	""
        /*0030*/ 	.string	"ptxas"
        /*0030*/ 	.string	"Cuda compilation tools, release 13.0, V13.0.88"
        /*0030*/ 	.string	"Build cuda_13.0.r13.0/compiler.36424714_0"
        /*0030*/ 	.string	"-arch sm_100 -m 64 "



//--------------------- .note.nv.cuinfo           --------------------------
	.section	.note.nv.cuinfo,"",@"SHT_NOTE"
	.sectionflags	@"SHF_NOTE_NV_CUINFO"
        /*0018*/ 	.short	0x0002
        /*001a*/ 	.short	0x0064
        /*001c*/ 	.short	0x0082
	.zero		2


//--------------------- .nv.info                  --------------------------
	.section	.nv.info,"",@"SHT_CUDA_INFO"
	.align	4


	//----- nvinfo : EIATTR_REGCOUNT
	.align		4
        /*0000*/ 	.byte	0x04, 0x2f
        /*0002*/ 	.short	(.L_1 - .L_0)
	.align		4
.L_0:
        /*0004*/ 	.word	index@(_Z20batchedForwardKernelPKdS0_S0_S0_S0_S0_S0_PdS1_iiii)
        /*0008*/ 	.word	0x00000020


	//----- nvinfo : EIATTR_FRAME_SIZE
	.align		4
.L_1:
        /*000c*/ 	.byte	0x04, 0x11
        /*000e*/ 	.short	(.L_3 - .L_2)
	.align		4
.L_2:
        /*0010*/ 	.word	index@(_Z20batchedForwardKernelPKdS0_S0_S0_S0_S0_S0_PdS1_iiii)
        /*0014*/ 	.word	0x00000000


	//----- nvinfo : EIATTR_REGCOUNT
	.align		4
.L_3:
        /*0018*/ 	.byte	0x04, 0x2f
        /*001a*/ 	.short	(.L_5 - .L_4)
	.align		4
.L_4:
        /*001c*/ 	.word	index@(_Z25findNearestEntitiesKernelPKiS0_S0_S0_PiS1_S1_S1_iii)
        /*0020*/ 	.word	0x0000001e


	//----- nvinfo : EIATTR_FRAME_SIZE
	.align		4
.L_5:
        /*0024*/ 	.byte	0x04, 0x11
        /*0026*/ 	.short	(.L_7 - .L_6)
	.align		4
.L_6:
        /*0028*/ 	.word	index@(_Z25findNearestEntitiesKernelPKiS0_S0_S0_PiS1_S1_S1_iii)
        /*002c*/ 	.word	0x00000000


	//----- nvinfo : EIATTR_REGCOUNT
	.align		4
.L_7:
        /*0030*/ 	.byte	0x04, 0x2f
        /*0032*/ 	.short	(.L_9 - .L_8)
	.align		4
.L_8:
        /*0034*/ 	.word	index@(_Z19batchedMutateKernelPdPKdS1_ddi)
        /*0038*/ 	.word	0x0000000a


	//----- nvinfo : EIATTR_FRAME_SIZE
	.align		4
.L_9:
        /*003c*/ 	.byte	0x04, 0x11
        /*003e*/ 	.short	(.L_11 - .L_10)
	.align		4
.L_10:
        /*0040*/ 	.word	index@(_Z19batchedMutateKernelPdPKdS1_ddi)
        /*0044*/ 	.word	0x00000000


	//----- nvinfo : EIATTR_MIN_STACK_SIZE
	.align		4
.L_11:
        /*0048*/ 	.byte	0x04, 0x12
        /*004a*/ 	.short	(.L_13 - .L_12)
	.align		4
.L_12:
        /*004c*/ 	.word	index@(_Z19batchedMutateKernelPdPKdS1_ddi)
        /*0050*/ 	.word	0x00000000


	//----- nvinfo : EIATTR_MIN_STACK_SIZE
	.align		4
.L_13:
        /*0054*/ 	.byte	0x04, 0x12
        /*0056*/ 	.short	(.L_15 - .L_14)
	.align		4
.L_14:
        /*0058*/ 	.word	index@(_Z25findNearestEntitiesKernelPKiS0_S0_S0_PiS1_S1_S1_iii)
        /*005c*/ 	.word	0x00000000


	//----- nvinfo : EIATTR_MIN_STACK_SIZE
	.align		4
.L_15:
        /*0060*/ 	.byte	0x04, 0x12
        /*0062*/ 	.short	(.L_17 - .L_16)
	.align		4
.L_16:
        /*0064*/ 	.word	index@(_Z20batchedForwardKernelPKdS0_S0_S0_S0_S0_S0_PdS1_iiii)
        /*0068*/ 	.word	0x00000000
.L_17:


//--------------------- .nv.compat                --------------------------
	.section	.nv.compat,"",@"SHT_CUDA_COMPAT_INFO"
	.align	4
        /*0000*/ 	.byte	0x02, 0x09, 0x00, 0x00, 0x02, 0x02, 0x01, 0x00, 0x02, 0x05, 0x05, 0x00, 0x03, 0x07, 0x01, 0x01
        /*0010*/ 	.byte	0x02, 0x03, 0x00, 0x00, 0x02, 0x06, 0x01, 0x00, 0x04, 0x0b, 0x08, 0x00, 0x01, 0x00, 0x00, 0x00
        /*0020*/ 	.byte	0x00, 0x00, 0x00, 0x00


//--------------------- .nv.info._Z19batchedMutateKernelPdPKdS1_ddi --------------------------
	.section	.nv.info._Z19batchedMutateKernelPdPKdS1_ddi,"",@"SHT_CUDA_INFO"
	.sectionflags	@""
	.align	4


	//----- nvinfo : EIATTR_CUDA_API_VERSION
	.align		4
        /*0000*/ 	.byte	0x04, 0x37
        /*0002*/ 	.short	(.L_19 - .L_18)
.L_18:
        /*0004*/ 	.word	0x00000082


	//----- nvinfo : EIATTR_KPARAM_INFO
	.align		4
.L_19:
        /*0008*/ 	.byte	0x04, 0x17
        /*000a*/ 	.short	(.L_21 - .L_20)
.L_20:
        /*000c*/ 	.word	0x00000000
        /*0010*/ 	.short	0x0005
        /*0012*/ 	.short	0x0028
        /*0014*/ 	.byte	0x00, 0xf0, 0x11, 0x00


	//----- nvinfo : EIATTR_KPARAM_INFO
	.align		4
.L_21:
        /*0018*/ 	.byte	0x04, 0x17
        /*001a*/ 	.short	(.L_23 - .L_22)
.L_22:
        /*001c*/ 	.word	0x00000000
        /*0020*/ 	.short	0x0004
        /*0022*/ 	.short	0x0020
        /*0024*/ 	.byte	0x00, 0xf0, 0x21, 0x00


	//----- nvinfo : EIATTR_KPARAM_INFO
	.align		4
.L_23:
        /*0028*/ 	.byte	0x04, 0x17
        /*002a*/ 	.short	(.L_25 - .L_24)
.L_24:
        /*002c*/ 	.word	0x00000000
        /*0030*/ 	.short	0x0003
        /*0032*/ 	.short	0x0018
        /*0034*/ 	.byte	0x00, 0xf0, 0x21, 0x00


	//----- nvinfo : EIATTR_KPARAM_INFO
	.align		4
.L_25:
        /*0038*/ 	.byte	0x04, 0x17
        /*003a*/ 	.short	(.L_27 - .L_26)
.L_26:
        /*003c*/ 	.word	0x00000000
        /*0040*/ 	.short	0x0002
        /*0042*/ 	.short	0x0010
        /*0044*/ 	.byte	0x00, 0xf5, 0x21, 0x00


	//----- nvinfo : EIATTR_KPARAM_INFO
	.align		4
.L_27:
        /*0048*/ 	.byte	0x04, 0x17
        /*004a*/ 	.short	(.L_29 - .L_28)
.L_28:
        /*004c*/ 	.word	0x00000000
        /*0050*/ 	.short	0x0001
        /*0052*/ 	.short	0x0008
        /*0054*/ 	.byte	0x00, 0xf5, 0x21, 0x00


	//----- nvinfo : EIATTR_KPARAM_INFO
	.align		4
.L_29:
        /*0058*/ 	.byte	0x04, 0x17
        /*005a*/ 	.short	(.L_31 - .L_30)
.L_30:
        /*005c*/ 	.word	0x00000000
        /*0060*/ 	.short	0x0000
        /*0062*/ 	.short	0x0000
        /*0064*/ 	.byte	0x00, 0xf5, 0x21, 0x00


	//----- nvinfo : EIATTR_SPARSE_MMA_MASK
	.align		4
.L_31:
        /*0068*/ 	.byte	0x03, 0x50
        /*006a*/ 	.short	0x0000


	//----- nvinfo : EIATTR_MAXREG_COUNT
	.align		4
        /*006c*/ 	.byte	0x03, 0x1b
        /*006e*/ 	.short	0x00ff


	//----- nvinfo : EIATTR_MERCURY_ISA_VERSION
	.align		4
        /*0070*/ 	.byte	0x03, 0x5f
        /*0072*/ 	.short	0x0101


	//----- nvinfo : EIATTR_VRC_CTA_INIT_COUNT
	.align		4
        /*0074*/ 	.byte	0x02, 0x4a
	.zero		1
	.zero		1


	//----- nvinfo : EIATTR_EXIT_INSTR_OFFSETS
	.align		4
        /*0078*/ 	.byte	0x04, 0x1c
        /*007a*/ 	.short	(.L_33 - .L_32)


	//   ....[0]....
.L_32:
        /*007c*/ 	.word	0x00000070


	//   ....[1]....
        /*0080*/ 	.word	0x000000e0


	//   ....[2]....
        /*0084*/ 	.word	0x00000180


	//----- nvinfo : EIATTR_CBANK_PARAM_SIZE
	.align		4
.L_33:
        /*0088*/ 	.byte	0x03, 0x19
        /*008a*/ 	.short	0x002c


	//----- nvinfo : EIATTR_PARAM_CBANK
	.align		4
        /*008c*/ 	.byte	0x04, 0x0a
        /*008e*/ 	.short	(.L_35 - .L_34)
	.align		4
.L_34:
        /*0090*/ 	.word	index@(.nv.constant0._Z19batchedMutateKernelPdPKdS1_ddi)
        /*0094*/ 	.short	0x0380
        /*0096*/ 	.short	0x002c


	//----- nvinfo : EIATTR_SW_WAR
	.align		4
.L_35:
        /*0098*/ 	.byte	0x04, 0x36
        /*009a*/ 	.short	(.L_37 - .L_36)
.L_36:
        /*009c*/ 	.word	0x00000008
.L_37:


//--------------------- .nv.info._Z25findNearestEntitiesKernelPKiS0_S0_S0_PiS1_S1_S1_iii --------------------------
	.section	.nv.info._Z25findNearestEntitiesKernelPKiS0_S0_S0_PiS1_S1_S1_iii,"",@"SHT_CUDA_INFO"
	.sectionflags	@""
	.align	4


	//----- nvinfo : EIATTR_CUDA_API_VERSION
	.align		4
        /*0000*/ 	.byte	0x04, 0x37
        /*0002*/ 	.short	(.L_39 - .L_38)
.L_38:
        /*0004*/ 	.word	0x00000082


	//----- nvinfo : EIATTR_KPARAM_INFO
	.align		4
.L_39:
        /*0008*/ 	.byte	0x04, 0x17
        /*000a*/ 	.short	(.L_41 - .L_40)
.L_40:
        /*000c*/ 	.word	0x00000000
        /*0010*/ 	.short	0x000a
        /*0012*/ 	.short	0x0048
        /*0014*/ 	.byte	0x00, 0xf0, 0x11, 0x00


	//----- nvinfo : EIATTR_KPARAM_INFO
	.align		4
.L_41:
        /*0018*/ 	.byte	0x04, 0x17
        /*001a*/ 	.short	(.L_43 - .L_42)
.L_42:
        /*001c*/ 	.word	0x00000000
        /*0020*/ 	.short	0x0009
        /*0022*/ 	.short	0x0044
        /*0024*/ 	.byte	0x00, 0xf0, 0x11, 0x00


	//----- nvinfo : EIATTR_KPARAM_INFO
	.align		4
.L_43:
        /*0028*/ 	.byte	0x04, 0x17
        /*002a*/ 	.short	(.L_45 - .L_44)
.L_44:
        /*002c*/ 	.word	0x00000000
        /*0030*/ 	.short	0x0008
        /*0032*/ 	.short	0x0040
        /*0034*/ 	.byte	0x00, 0xf0, 0x11, 0x00


	//----- nvinfo : EIATTR_KPARAM_INFO
	.align		4
.L_45:
        /*0038*/ 	.byte	0x04, 0x17
        /*003a*/ 	.short	(.L_47 - .L_46)
.L_46:
        /*003c*/ 	.word	0x00000000
        /*0040*/ 	.short	0x0007
        /*0042*/ 	.short	0x0038
        /*0044*/ 	.byte	0x00, 0xf5, 0x21, 0x00


	//----- nvinfo : EIATTR_KPARAM_INFO
	.align		4
.L_47:
        /*0048*/ 	.byte	0x04, 0x17
        /*004a*/ 	.short	(.L_49 - .L_48)
.L_48:
        /*004c*/ 	.word	0x00000000
        /*0050*/ 	.short	0x0006
        /*0052*/ 	.short	0x0030
        /*0054*/ 	.byte	0x00, 0xf5, 0x21, 0x00


	//----- nvinfo : EIATTR_KPARAM_INFO
	.align		4
.L_49:
        /*0058*/ 	.byte	0x04, 0x17
        /*005a*/ 	.short	(.L_51 - .L_50)
.L_50:
        /*005c*/ 	.word	0x00000000
        /*0060*/ 	.short	0x0005
        /*0062*/ 	.short	0x0028
        /*0064*/ 	.byte	0x00, 0xf5, 0x21, 0x00


	//----- nvinfo : EIATTR_KPARAM_INFO
	.align		4
.L_51:
        /*0068*/ 	.byte	0x04, 0x17
        /*006a*/ 	.short	(.L_53 - .L_52)
.L_52:
        /*006c*/ 	.word	0x00000000
        /*0070*/ 	.short	0x0004
        /*0072*/ 	.short	0x0020
        /*0074*/ 	.byte	0x00, 0xf5, 0x21, 0x00


	//----- nvinfo : EIATTR_KPARAM_INFO
	.align		4
.L_53:
        /*0078*/ 	.byte	0x04, 0x17
        /*007a*/ 	.short	(.L_55 - .L_54)
.L_54:
        /*007c*/ 	.word	0x00000000
        /*0080*/ 	.short	0x0003
        /*0082*/ 	.short	0x0018
        /*0084*/ 	.byte	0x00, 0xf5, 0x21, 0x00


	//----- nvinfo : EIATTR_KPARAM_INFO
	.align		4
.L_55:
        /*0088*/ 	.byte	0x04, 0x17
        /*008a*/ 	.short	(.L_57 - .L_56)
.L_56:
        /*008c*/ 	.word	0x00000000
        /*0090*/ 	.short	0x0002
        /*0092*/ 	.short	0x0010
        /*0094*/ 	.byte	0x00, 0xf5, 0x21, 0x00


	//----- nvinfo : EIATTR_KPARAM_INFO
	.align		4
.L_57:
        /*0098*/ 	.byte	0x04, 0x17
        /*009a*/ 	.short	(.L_59 - .L_58)
.L_58:
        /*009c*/ 	.word	0x00000000
        /*00a0*/ 	.short	0x0001
        /*00a2*/ 	.short	0x0008
        /*00a4*/ 	.byte	0x00, 0xf5, 0x21, 0x00


	//----- nvinfo : EIATTR_KPARAM_INFO
	.align		4
.L_59:
        /*00a8*/ 	.byte	0x04, 0x17
        /*00aa*/ 	.short	(.L_61 - .L_60)
.L_60:
        /*00ac*/ 	.word	0x00000000
        /*00b0*/ 	.short	0x0000
        /*00b2*/ 	.short	0x0000
        /*00b4*/ 	.byte	0x00, 0xf5, 0x21, 0x00


	//----- nvinfo : EIATTR_SPARSE_MMA_MASK
	.align		4
.L_61:
        /*00b8*/ 	.byte	0x03, 0x50
        /*00ba*/ 	.short	0x0000


	//----- nvinfo : EIATTR_MAXREG_COUNT
	.align		4
        /*00bc*/ 	.byte	0x03, 0x1b
        /*00be*/ 	.short	0x00ff


	//----- nvinfo : EIATTR_MERCURY_ISA_VERSION
	.align		4
        /*00c0*/ 	.byte	0x03, 0x5f
        /*00c2*/ 	.short	0x0101


	//----- nvinfo : EIATTR_VRC_CTA_INIT_COUNT
	.align		4
        /*00c4*/ 	.byte	0x02, 0x4a
	.zero		1
	.zero		1


	//----- nvinfo : EIATTR_EXIT_INSTR_OFFSETS
	.align		4
        /*00c8*/ 	.byte	0x04, 0x1c
        /*00ca*/ 	.short	(.L_63 - .L_62)


	//   ....[0]....
.L_62:
        /*00cc*/ 	.word	0x00000070


	//   ....[1]....
        /*00d0*/ 	.word	0x000009f0


	//----- nvinfo : EIATTR_CBANK_PARAM_SIZE
	.align		4
.L_63:
        /*00d4*/ 	.byte	0x03, 0x19
        /*00d6*/ 	.short	0x004c


	//----- nvinfo : EIATTR_PARAM_CBANK
	.align		4
        /*00d8*/ 	.byte	0x04, 0x0a
        /*00da*/ 	.short	(.L_65 - .L_64)
	.align		4
.L_64:
        /*00dc*/ 	.word	index@(.nv.constant0._Z25findNearestEntitiesKernelPKiS0_S0_S0_PiS1_S1_S1_iii)
        /*00e0*/ 	.short	0x0380
        /*00e2*/ 	.short	0x004c


	//----- nvinfo : EIATTR_SW_WAR
	.align		4
.L_65:
        /*00e4*/ 	.byte	0x04, 0x36
        /*00e6*/ 	.short	(.L_67 - .L_66)
.L_66:
        /*00e8*/ 	.word	0x00000008
.L_67:


//--------------------- .nv.info._Z20batchedForwardKernelPKdS0_S0_S0_S0_S0_S0_PdS1_iiii --------------------------
	.section	.nv.info._Z20batchedForwardKernelPKdS0_S0_S0_S0_S0_S0_PdS1_iiii,"",@"SHT_CUDA_INFO"
	.sectionflags	@""
	.align	4


	//----- nvinfo : EIATTR_CUDA_API_VERSION
	.align		4
        /*0000*/ 	.byte	0x04, 0x37
        /*0002*/ 	.short	(.L_69 - .L_68)
.L_68:
        /*0004*/ 	.word	0x00000082


	//----- nvinfo : EIATTR_KPARAM_INFO
	.align		4
.L_69:
        /*0008*/ 	.byte	0x04, 0x17
        /*000a*/ 	.short	(.L_71 - .L_70)
.L_70:
        /*000c*/ 	.word	0x00000000
        /*0010*/ 	.short	0x000c
        /*0012*/ 	.short	0x0054
        /*0014*/ 	.byte	0x00, 0xf0, 0x11, 0x00


	//----- nvinfo : EIATTR_KPARAM_INFO
	.align		4
.L_71:
        /*0018*/ 	.byte	0x04, 0x17
        /*001a*/ 	.short	(.L_73 - .L_72)
.L_72:
        /*001c*/ 	.word	0x00000000
        /*0020*/ 	.short	0x000b
        /*0022*/ 	.short	0x0050
        /*0024*/ 	.byte	0x00, 0xf0, 0x11, 0x00


	//----- nvinfo : EIATTR_KPARAM_INFO
	.align		4
.L_73:
        /*0028*/ 	.byte	0x04, 0x17
        /*002a*/ 	.short	(.L_75 - .L_74)
.L_74:
        /*002c*/ 	.word	0x00000000
        /*0030*/ 	.short	0x000a
        /*0032*/ 	.short	0x004c
        /*0034*/ 	.byte	0x00, 0xf0, 0x11, 0x00


	//----- nvinfo : EIATTR_KPARAM_INFO
	.align		4
.L_75:
        /*0038*/ 	.byte	0x04, 0x17
        /*003a*/ 	.short	(.L_77 - .L_76)
.L_76:
        /*003c*/ 	.word	0x00000000
        /*0040*/ 	.short	0x0009
        /*0042*/ 	.short	0x0048
        /*0044*/ 	.byte	0x00, 0xf0, 0x11, 0x00


	//----- nvinfo : EIATTR_KPARAM_INFO
	.align		4
.L_77:
        /*0048*/ 	.byte	0x04, 0x17
        /*004a*/ 	.short	(.L_79 - .L_78)
.L_78:
        /*004c*/ 	.word	0x00000000
        /*0050*/ 	.short	0x0008
        /*0052*/ 	.short	0x0040
        /*0054*/ 	.byte	0x00, 0xf5, 0x21, 0x00


	//----- nvinfo : EIATTR_KPARAM_INFO
	.align		4
.L_79:
        /*0058*/ 	.byte	0x04, 0x17
        /*005a*/ 	.short	(.L_81 - .L_80)
.L_80:
        /*005c*/ 	.word	0x00000000
        /*0060*/ 	.short	0x0007
        /*0062*/ 	.short	0x0038
        /*0064*/ 	.byte	0x00, 0xf5, 0x21, 0x00


	//----- nvinfo : EIATTR_KPARAM_INFO
	.align		4
.L_81:
        /*0068*/ 	.byte	0x04, 0x17
        /*006a*/ 	.short	(.L_83 - .L_82)
.L_82:
        /*006c*/ 	.word	0x00000000
        /*0070*/ 	.short	0x0006
        /*0072*/ 	.short	0x0030
        /*0074*/ 	.byte	0x00, 0xf5, 0x21, 0x00


	//----- nvinfo : EIATTR_KPARAM_INFO
	.align		4
.L_83:
        /*0078*/ 	.byte	0x04, 0x17
        /*007a*/ 	.short	(.L_85 - .L_84)
.L_84:
        /*007c*/ 	.word	0x00000000
        /*0080*/ 	.short	0x0005
        /*0082*/ 	.short	0x0028
        /*0084*/ 	.byte	0x00, 0xf5, 0x21, 0x00


	//----- nvinfo : EIATTR_KPARAM_INFO
	.align		4
.L_85:
        /*0088*/ 	.byte	0x04, 0x17
        /*008a*/ 	.short	(.L_87 - .L_86)
.L_86:
        /*008c*/ 	.word	0x00000000
        /*0090*/ 	.short	0x0004
        /*0092*/ 	.short	0x0020
        /*0094*/ 	.byte	0x00, 0xf5, 0x21, 0x00


	//----- nvinfo : EIATTR_KPARAM_INFO
	.align		4
.L_87:
        /*0098*/ 	.byte	0x04, 0x17
        /*009a*/ 	.short	(.L_89 - .L_88)
.L_88:
        /*009c*/ 	.word	0x00000000
        /*00a0*/ 	.short	0x0003
        /*00a2*/ 	.short	0x0018
        /*00a4*/ 	.byte	0x00, 0xf5, 0x21, 0x00


	//----- nvinfo : EIATTR_KPARAM_INFO
	.align		4
.L_89:
        /*00a8*/ 	.byte	0x04, 0x17
        /*00aa*/ 	.short	(.L_91 - .L_90)
.L_90:
        /*00ac*/ 	.word	0x00000000
        /*00b0*/ 	.short	0x0002
        /*00b2*/ 	.short	0x0010
        /*00b4*/ 	.byte	0x00, 0xf5, 0x21, 0x00


	//----- nvinfo : EIATTR_KPARAM_INFO
	.align		4
.L_91:
        /*00b8*/ 	.byte	0x04, 0x17
        /*00ba*/ 	.short	(.L_93 - .L_92)
.L_92:
        /*00bc*/ 	.word	0x00000000
        /*00c0*/ 	.short	0x0001
        /*00c2*/ 	.short	0x0008
        /*00c4*/ 	.byte	0x00, 0xf5, 0x21, 0x00


	//----- nvinfo : EIATTR_KPARAM_INFO
	.align		4
.L_93:
        /*00c8*/ 	.byte	0x04, 0x17
        /*00ca*/ 	.short	(.L_95 - .L_94)
.L_94:
        /*00cc*/ 	.word	0x00000000
        /*00d0*/ 	.short	0x0000
        /*00d2*/ 	.short	0x0000
        /*00d4*/ 	.byte	0x00, 0xf5, 0x21, 0x00


	//----- nvinfo : EIATTR_SPARSE_MMA_MASK
	.align		4
.L_95:
        /*00d8*/ 	.byte	0x03, 0x50
        /*00da*/ 	.short	0x0000


	//----- nvinfo : EIATTR_MAXREG_COUNT
	.align		4
        /*00dc*/ 	.byte	0x03, 0x1b
        /*00de*/ 	.short	0x00ff


	//----- nvinfo : EIATTR_MERCURY_ISA_VERSION
	.align		4
        /*00e0*/ 	.byte	0x03, 0x5f
        /*00e2*/ 	.short	0x0101


	//----- nvinfo : EIATTR_VRC_CTA_INIT_COUNT
	.align		4
        /*00e4*/ 	.byte	0x02, 0x4a
	.zero		1
	.zero		1


	//----- nvinfo : EIATTR_EXIT_INSTR_OFFSETS
	.align		4
        /*00e8*/ 	.byte	0x04, 0x1c
        /*00ea*/ 	.short	(.L_97 - .L_96)


	//   ....[0]....
.L_96:
        /*00ec*/ 	.word	0x00000070


	//   ....[1]....
        /*00f0*/ 	.word	0x00002ab0


	//   ....[2]....
        /*00f4*/ 	.word	0x00003bc0


	//   ....[3]....
        /*00f8*/ 	.word	0x000049a0


	//   ....[4]....
        /*00fc*/ 	.word	0x00005060


	//----- nvinfo : EIATTR_CRS_STACK_SIZE
	.align		4
.L_97:
        /*0100*/ 	.byte	0x04, 0x1e
        /*0102*/ 	.short	(.L_99 - .L_98)
.L_98:
        /*0104*/ 	.word	0x00000000


	//----- nvinfo : EIATTR_CBANK_PARAM_SIZE
	.align		4
.L_99:
        /*0108*/ 	.byte	0x03, 0x19
        /*010a*/ 	.short	0x0058


	//----- nvinfo : EIATTR_PARAM_CBANK
	.align		4
        /*010c*/ 	.byte	0x04, 0x0a
        /*010e*/ 	.short	(.L_101 - .L_100)
	.align		4
.L_100:
        /*0110*/ 	.word	index@(.nv.constant0._Z20batchedForwardKernelPKdS0_S0_S0_S0_S0_S0_PdS1_iiii)
        /*0114*/ 	.short	0x0380
        /*0116*/ 	.short	0x0058


	//----- nvinfo : EIATTR_SW_WAR
	.align		4
.L_101:
        /*0118*/ 	.byte	0x04, 0x36
        /*011a*/ 	.short	(.L_103 - .L_102)
.L_102:
        /*011c*/ 	.word	0x00000008
.L_103:


//--------------------- .nv.callgraph             --------------------------
	.section	.nv.callgraph,"",@"SHT_CUDA_CALLGRAPH"
	.align	4
	.sectionentsize	8
	.align		4
        /*0000*/ 	.word	0x00000000
	.align		4
        /*0004*/ 	.word	0xffffffff
	.align		4
        /*0008*/ 	.word	0x00000000
	.align		4
        /*000c*/ 	.word	0xfffffffe
	.align		4
        /*0010*/ 	.word	0x00000000
	.align		4
        /*0014*/ 	.word	0xfffffffd
	.align		4
        /*0018*/ 	.word	0x00000000
	.align		4
        /*001c*/ 	.word	0xfffffffc


//--------------------- .text._Z19batchedMutateKernelPdPKdS1_ddi --------------------------
	.section	.text._Z19batchedMutateKernelPdPKdS1_ddi,"ax",@progbits
	.align	128
        .global         _Z19batchedMutateKernelPdPKdS1_ddi
        .type           _Z19batchedMutateKernelPdPKdS1_ddi,@function
        .size           _Z19batchedMutateKernelPdPKdS1_ddi,(.L_x_54 - _Z19batchedMutateKernelPdPKdS1_ddi)
        .other          _Z19batchedMutateKernelPdPKdS1_ddi,@"STO_CUDA_ENTRY STV_DEFAULT"
_Z19batchedMutateKernelPdPKdS1_ddi:
.text._Z19batchedMutateKernelPdPKdS1_ddi:
[----:B------:R-:W-:Y:S01]  /*0000*/  LDC R1, c[0x0][0x37c] ;  /* 0x0000df00ff017b82 */ /* 0x000fe20000000800 */
[----:B------:R-:W0:Y:S07]  /*0010*/  S2R R0, SR_TID.X ;  /* 0x0000000000007919 */ /* 0x000e2e0000002100 */
[----:B------:R-:W0:Y:S01]  /*0020*/  S2UR UR4, SR_CTAID.X ;  /* 0x00000000000479c3 */ /* 0x000e220000002500 */
[----:B------:R-:W1:Y:S07]  /*0030*/  LDCU UR5, c[0x0][0x3a8] ;  /* 0x00007500ff0577ac */ /* 0x000e6e0008000800 */
[----:B------:R-:W0:Y:S02]  /*0040*/  LDC R7, c[0x0][0x360] ;  /* 0x0000d800ff077b82 */ /* 0x000e240000000800 */
[----:B0-----:R-:W-:-:S05]  /*0050*/  IMAD R7, R7, UR4, R0 ;  /* 0x0000000407077c24 */ /* 0x001fca000f8e0200 */
[----:B-1----:R-:W-:-:S13]  /*0060*/  ISETP.GE.AND P0, PT, R7, UR5, PT ;  /* 0x0000000507007c0c */ /* 0x002fda000bf06270 */
[----:B------:R-:W-:Y:S05]  /*0070*/  @P0 EXIT ;  /* 0x000000000000094d */ /* 0x000fea0003800000 */
[----:B------:R-:W0:Y:S01]  /*0080*/  LDC.64 R2, c[0x0][0x388] ;  /* 0x0000e200ff027b82 */ /* 0x000e220000000a00 */
[----:B------:R-:W1:Y:S01]  /*0090*/  LDCU.64 UR4, c[0x0][0x358] ;  /* 0x00006b00ff0477ac */ /* 0x000e620008000a00 */
[----:B------:R-:W2:Y:S01]  /*00a0*/  LDCU.64 UR6, c[0x0][0x398] ;  /* 0x00007300ff0677ac */ /* 0x000ea20008000a00 */
[----:B0-----:R-:W-:-:S06]  /*00b0*/  IMAD.WIDE R2, R7, 0x8, R2 ;  /* 0x0000000807027825 */ /* 0x001fcc00078e0202 */
[----:B-1----:R-:W2:Y:S02]  /*00c0*/  LDG.E.64 R2, desc[UR4][R2.64] ;  /* 0x0000000402027981 */ /* 0x002ea4000c1e1b00 */
[----:B--2---:R-:W-:-:S14]  /*00d0*/  DSETP.GEU.AND P0, PT, R2, UR6, PT ;  /* 0x0000000602007e2a */ /* 0x004fdc000bf0e000 */
[----:B------:R-:W-:Y:S05]  /*00e0*/  @P0 EXIT ;  /* 0x000000000000094d */ /* 0x000fea0003800000 */
[----:B------:R-:W0:Y:S01]  /*00f0*/  LDC.64 R2, c[0x0][0x390] ;  /* 0x0000e400ff027b82 */ /* 0x000e220000000a00 */
[----:B------:R-:W1:Y:S07]  /*0100*/  LDCU.64 UR6, c[0x0][0x3a0] ;  /* 0x00007400ff0677ac */ /* 0x000e6e0008000a00 */
[----:B------:R-:W2:Y:S01]  /*0110*/  LDC.64 R4, c[0x0][0x380] ;  /* 0x0000e000ff047b82 */ /* 0x000ea20000000a00 */
[----:B0-----:R-:W-:-:S06]  /*0120*/  IMAD.WIDE R2, R7, 0x8, R2 ;  /* 0x0000000807027825 */ /* 0x001fcc00078e0202 */
[----:B------:R-:W1:Y:S01]  /*0130*/  LDG.E.64 R2, desc[UR4][R2.64] ;  /* 0x0000000402027981 */ /* 0x000e62000c1e1b00 */
[----:B--2---:R-:W-:-:S05]  /*0140*/  IMAD.WIDE R4, R7, 0x8, R4 ;  /* 0x0000000807047825 */ /* 0x004fca00078e0204 */
[----:B------:R-:W1:Y:S02]  /*0150*/  LDG.E.64 R6, desc[UR4][R4.64] ;  /* 0x0000000404067981 */ /* 0x000e64000c1e1b00 */
[----:B-1----:R-:W-:-:S07]  /*0160*/  DFMA R6, R2, UR6, R6 ;  /* 0x0000000602067c2b */ /* 0x002fce0008000006 */
[----:B------:R-:W-:Y:S01]  /*0170*/  STG.E.64 desc[UR4][R4.64], R6 ;  /* 0x0000000604007986 */ /* 0x000fe2000c101b04 */
[----:B------:R-:W-:Y:S05]  /*0180*/  EXIT ;  /* 0x000000000000794d */ /* 0x000fea0003800000 */
.L_x_0:
[----:B------:R-:W-:-:S00]  /*0190*/  BRA `(.L_x_0) ;  /* 0xfffffffc00fc7947 */ /* 0x000fc0000383ffff */
[----:B------:R-:W-:-:S00]  /*01a0*/  NOP ;  /* 0x0000000000007918 */ /* 0x000fc00000000000 */
        /* <DEDUP_REMOVED lines=13> */
.L_x_54:


//--------------------- .text._Z25findNearestEntitiesKernelPKiS0_S0_S0_PiS1_S1_S1_iii --------------------------
	.section	.text._Z25findNearestEntitiesKernelPKiS0_S0_S0_PiS1_S1_S1_iii,"ax",@progbits
	.align	128
        .global         _Z25findNearestEntitiesKernelPKiS0_S0_S0_PiS1_S1_S1_iii
        .type           _Z25findNearestEntitiesKernelPKiS0_S0_S0_PiS1_S1_S1_iii,@function
        .size           _Z25findNearestEntitiesKernelPKiS0_S0_S0_PiS1_S1_S1_iii,(.L_x_55 - _Z25findNearestEntitiesKernelPKiS0_S0_S0_PiS1_S1_S1_iii)
        .other          _Z25findNearestEntitiesKernelPKiS0_S0_S0_PiS1_S1_S1_iii,@"STO_CUDA_ENTRY STV_DEFAULT"
_Z25findNearestEntitiesKernelPKiS0_S0_S0_PiS1_S1_S1_iii:
.text._Z25findNearestEntitiesKernelPKiS0_S0_S0_PiS1_S1_S1_iii:
        /* <DEDUP_REMOVED lines=8> */
[----:B------:R-:W0:Y:S01]  /*0080*/  LDCU UR9, c[0x0][0x3c4] ;  /* 0x00007880ff0977ac */ /* 0x000e220008000800 */
[----:B------:R-:W-:Y:S01]  /*0090*/  CS2R R8, SRZ ;  /* 0x0000000000087805 */ /* 0x000fe2000001ff00 */
[----:B------:R-:W-:Y:S02]  /*00a0*/  IMAD.MOV.U32 R0, RZ, RZ, 0xf423f ;  /* 0x000f423fff007424 */ /* 0x000fe400078e00ff */
[----:B------:R-:W-:Y:S01]  /*00b0*/  IMAD.MOV.U32 R15, RZ, RZ, RZ ;  /* 0x000000ffff0f7224 */ /* 0x000fe200078e00ff */
[----:B------:R-:W1:Y:S01]  /*00c0*/  LDCU.64 UR14, c[0x0][0x358] ;  /* 0x00006b00ff0e77ac */ /* 0x000e620008000a00 */
[----:B0-----:R-:W-:-:S09]  /*00d0*/  UISETP.GE.AND UP0, UPT, UR9, 0x1, UPT ;  /* 0x000000010900788c */ /* 0x001fd2000bf06270 */
[----:B-1----:R-:W-:Y:S05]  /*00e0*/  BRA.U !UP0, `(.L_x_1) ;  /* 0x0000000908107547 */ /* 0x002fea000b800000 */
[----:B------:R-:W0:Y:S08]  /*00f0*/  LDC.64 R2, c[0x0][0x380] ;  /* 0x0000e000ff027b82 */ /* 0x000e300000000a00 */
[----:B------:R-:W1:Y:S01]  /*0100*/  LDC.64 R4, c[0x0][0x388] ;  /* 0x0000e200ff047b82 */ /* 0x000e620000000a00 */
[----:B0-----:R-:W-:-:S05]  /*0110*/  IMAD.WIDE R2, R7, 0x4, R2 ;  /* 0x0000000407027825 */ /* 0x001fca00078e0202 */
[----:B------:R0:W5:Y:S01]  /*0120*/  LDG.E R10, desc[UR14][R2.64] ;  /* 0x0000000e020a7981 */ /* 0x000162000c1e1900 */
[----:B-1----:R-:W-:-:S05]  /*0130*/  IMAD.WIDE R4, R7, 0x4, R4 ;  /* 0x0000000407047825 */ /* 0x002fca00078e0204 */
[----:B------:R0:W5:Y:S01]  /*0140*/  LDG.E R11, desc[UR14][R4.64] ;  /* 0x0000000e040b7981 */ /* 0x000162000c1e1900 */
[----:B------:R-:W-:Y:S01]  /*0150*/  UISETP.GE.U32.AND UP1, UPT, UR9, 0x4, UPT ;  /* 0x000000040900788c */ /* 0x000fe2000bf26070 */
[----:B------:R-:W-:Y:S01]  /*0160*/  IMAD.MOV.U32 R0, RZ, RZ, 0xf423f ;  /* 0x000f423fff007424 */ /* 0x000fe200078e00ff */
[----:B------:R-:W-:Y:S01]  /*0170*/  ULOP3.LUT UR12, UR9, 0x3, URZ, 0xc0, !UPT ;  /* 0x00000003090c7892 */ /* 0x000fe2000f8ec0ff */
[----:B------:R-:W-:Y:S02]  /*0180*/  PRMT R6, RZ, 0x7610, R6 ;  /* 0x00007610ff067816 */ /* 0x000fe40000000006 */
[----:B------:R-:W-:Y:S01]  /*0190*/  CS2R R8, SRZ ;  /* 0x0000000000087805 */ /* 0x000fe2000001ff00 */
[----:B------:R-:W-:Y:S01]  /*01a0*/  UMOV UR4, URZ ;  /* 0x000000ff00047c82 */ /* 0x000fe20008000000 */
[----:B------:R-:W-:Y:S02]  /*01b0*/  UISETP.NE.AND UP0, UPT, UR12, URZ, UPT ;  /* 0x000000ff0c00728c */ /* 0x000fe4000bf05270 */
[----:B0-----:R-:W-:Y:S09]  /*01c0*/  BRA.U !UP1, `(.L_x_2) ;  /* 0x0000000509507547 */ /* 0x001ff2000b800000 */
[----:B------:R-:W0:Y:S01]  /*01d0*/  LDCU.128 UR16, c[0x0][0x390] ;  /* 0x00007200ff1077ac */ /* 0x000e220008000c00 */
[----:B------:R-:W-:Y:S01]  /*01e0*/  IMAD.MOV.U32 R0, RZ, RZ, 0xf423f ;  /* 0x000f423fff007424 */ /* 0x000fe200078e00ff */
[----:B------:R-:W-:Y:S02]  /*01f0*/  CS2R R8, SRZ ;  /* 0x0000000000087805 */ /* 0x000fe4000001ff00 */
[----:B------:R-:W-:Y:S01]  /*0200*/  PRMT R6, RZ, 0x7610, R6 ;  /* 0x00007610ff067816 */ /* 0x000fe20000000006 */
[----:B------:R-:W-:Y:S01]  /*0210*/  ULOP3.LUT UR4, UR9, 0x7ffffffc, URZ, 0xc0, !UPT ;  /* 0x7ffffffc09047892 */ /* 0x000fe2000f8ec0ff */
[----:B------:R-:W1:Y:S03]  /*0220*/  LDCU UR10, c[0x0][0x3c8] ;  /* 0x00007900ff0a77ac */ /* 0x000e660008000800 */
[----:B------:R-:W-:Y:S02]  /*0230*/  UIADD3 UR9, UPT, UPT, -UR4, URZ, URZ ;  /* 0x000000ff04097290 */ /* 0x000fe4000fffe1ff */
[----:B0-----:R-:W-:-:S02]  /*0240*/  UIADD3 UR7, UP1, UPT, UR16, 0x8, URZ ;  /* 0x0000000810077890 */ /* 0x001fc4000ff3e0ff */
[----:B------:R-:W-:Y:S02]  /*0250*/  UIADD3 UR5, UP2, UPT, UR18, 0x8, URZ ;  /* 0x0000000812057890 */ /* 0x000fe4000ff5e0ff */
[----:B------:R-:W-:Y:S02]  /*0260*/  UIADD3.X UR8, UPT, UPT, URZ, UR17, URZ, UP1, !UPT ;  /* 0x00000011ff087290 */ /* 0x000fe40008ffe4ff */
[----:B------:R-:W-:Y:S01]  /*0270*/  UIADD3.X UR6, UPT, UPT, URZ, UR19, URZ, UP2, !UPT ;  /* 0x00000013ff067290 */ /* 0x000fe200097fe4ff */
[----:B------:R-:W-:Y:S02]  /*0280*/  IMAD.U32 R4, RZ, RZ, UR7 ;  /* 0x00000007ff047e24 */ /* 0x000fe4000f8e00ff */
[----:B------:R-:W-:Y:S02]  /*0290*/  IMAD.U32 R2, RZ, RZ, UR5 ;  /* 0x00000005ff027e24 */ /* 0x000fe4000f8e00ff */
[----:B------:R-:W-:Y:S02]  /*02a0*/  IMAD.U32 R5, RZ, RZ, UR8 ;  /* 0x00000008ff057e24 */ /* 0x000fe4000f8e00ff */
[----:B-1----:R-:W-:-:S07]  /*02b0*/  IMAD.U32 R23, RZ, RZ, UR6 ;  /* 0x00000006ff177e24 */ /* 0x002fce000f8e00ff */
.L_x_3:
[----:B------:R-:W-:Y:S01]  /*02c0*/  IMAD.MOV.U32 R3, RZ, RZ, R23 ;  /* 0x000000ffff037224 */ /* 0x000fe200078e0017 */
[----:B------:R-:W2:Y:S04]  /*02d0*/  LDG.E R13, desc[UR14][R4.64+-0x8] ;  /* 0xfffff80e040d7981 */ /* 0x000ea8000c1e1900 */
[----:B------:R-:W3:Y:S04]  /*02e0*/  LDG.E R16, desc[UR14][R2.64+-0x8] ;  /* 0xfffff80e02107981 */ /* 0x000ee8000c1e1900 */
[----:B------:R-:W4:Y:S04]  /*02f0*/  LDG.E R12, desc[UR14][R2.64+-0x4] ;  /* 0xfffffc0e020c7981 */ /* 0x000f28000c1e1900 */
[----:B------:R-:W4:Y:S04]  /*0300*/  LDG.E R15, desc[UR14][R4.64+-0x4] ;  /* 0xfffffc0e040f7981 */ /* 0x000f28000c1e1900 */
[----:B------:R-:W4:Y:S04]  /*0310*/  LDG.E R18, desc[UR14][R2.64] ;  /* 0x0000000e02127981 */ /* 0x000f28000c1e1900 */
[----:B------:R-:W4:Y:S04]  /*0320*/  LDG.E R20, desc[UR14][R2.64+0x4] ;  /* 0x0000040e02147981 */ /* 0x000f28000c1e1900 */
[----:B------:R-:W4:Y:S04]  /*0330*/  LDG.E R17, desc[UR14][R4.64] ;  /* 0x0000000e04117981 */ /* 0x000f28000c1e1900 */
[----:B------:R0:W4:Y:S02]  /*0340*/  LDG.E R21, desc[UR14][R4.64+0x4] ;  /* 0x0000040e04157981 */ /* 0x000124000c1e1900 */
[----:B0-----:R-:W-:-:S05]  /*0350*/  IADD3 R4, P2, PT, R4, 0x10, RZ ;  /* 0x0000001004047810 */ /* 0x001fca0007f5e0ff */
[----:B------:R-:W-:Y:S01]  /*0360*/  IMAD.X R5, RZ, RZ, R5, P2 ;  /* 0x000000ffff057224 */ /* 0x000fe200010e0605 */
[----:B------:R-:W-:Y:S01]  /*0370*/  IADD3 R2, P6, PT, R2, 0x10, RZ ;  /* 0x0000001002027810 */ /* 0x000fe20007fde0ff */
[----:B------:R-:W-:-:S04]  /*0380*/  UIADD3 UR9, UPT, UPT, UR9, 0x4, URZ ;  /* 0x0000000409097890 */ /* 0x000fc8000fffe0ff */
[----:B------:R-:W-:Y:S01]  /*0390*/  UISETP.NE.AND UP1, UPT, UR9, URZ, UPT ;  /* 0x000000ff0900728c */ /* 0x000fe2000bf25270 */
[----:B--2--5:R-:W-:Y:S02]  /*03a0*/  IMAD.IADD R13, R13, 0x1, -R10 ;  /* 0x000000010d0d7824 */ /* 0x024fe400078e0a0a */
[----:B---3--:R-:W-:-:S03]  /*03b0*/  IMAD.IADD R16, R16, 0x1, -R11 ;  /* 0x0000000110107824 */ /* 0x008fc600078e0a0b */
[----:B------:R-:W-:Y:S02]  /*03c0*/  IABS R23, R13 ;  /* 0x0000000d00177213 */ /* 0x000fe40000000000 */
[----:B------:R-:W-:Y:S01]  /*03d0*/  IABS R22, R16 ;  /* 0x0000001000167213 */ /* 0x000fe20000000000 */
[----:B----4-:R-:W-:-:S03]  /*03e0*/  IMAD.IADD R12, R12, 0x1, -R11 ;  /* 0x000000010c0c7824 */ /* 0x010fc600078e0a0b */
[----:B------:R-:W-:Y:S01]  /*03f0*/  ISETP.GT.AND P0, PT, R22, UR10, PT ;  /* 0x0000000a16007c0c */ /* 0x000fe2000bf04270 */
[----:B------:R-:W-:-:S03]  /*0400*/  IMAD.IADD R15, R15, 0x1, -R10 ;  /* 0x000000010f0f7824 */ /* 0x000fc600078e0a0a */
[----:B------:R-:W-:Y:S02]  /*0410*/  ISETP.GT.OR P0, PT, R23, UR10, P0 ;  /* 0x0000000a17007c0c */ /* 0x000fe40008704670 */
[----:B------:R-:W-:Y:S02]  /*0420*/  IABS R14, R12 ;  /* 0x0000000c000e7213 */ /* 0x000fe40000000000 */
[----:B------:R-:W-:Y:S02]  /*0430*/  IABS R25, R15 ;  /* 0x0000000f00197213 */ /* 0x000fe40000000000 */
[----:B------:R-:W-:Y:S01]  /*0440*/  ISETP.GT.AND P1, PT, R14, UR10, PT ;  /* 0x0000000a0e007c0c */ /* 0x000fe2000bf24270 */
[----:B------:R-:W-:-:S03]  /*0450*/  IMAD.IADD R18, R18, 0x1, -R11 ;  /* 0x0000000112127824 */ /* 0x000fc600078e0a0b */
[----:B------:R-:W-:Y:S01]  /*0460*/  ISETP.GT.OR P1, PT, R25, UR10, P1 ;  /* 0x0000000a19007c0c */ /* 0x000fe20008f24670 */
[----:B------:R-:W-:Y:S02]  /*0470*/  IMAD.IADD R20, R20, 0x1, -R11 ;  /* 0x0000000114147824 */ /* 0x000fe400078e0a0b */
[----:B------:R-:W-:Y:S01]  /*0480*/  @!P0 IMAD.IADD R23, R23, 0x1, R22 ;  /* 0x0000000117178824 */ /* 0x000fe200078e0216 */
[----:B------:R-:W-:Y:S01]  /*0490*/  IABS R19, R18 ;  /* 0x0000001200137213 */ /* 0x000fe20000000000 */
[----:B------:R-:W-:-:S03]  /*04a0*/  IMAD.IADD R17, R17, 0x1, -R10 ;  /* 0x0000000111117824 */ /* 0x000fc600078e0a0a */
[----:B------:R-:W-:Y:S02]  /*04b0*/  @!P0 ISETP.GE.AND P4, PT, R23, R0, PT ;  /* 0x000000001700820c */ /* 0x000fe40003f86270 */
[----:B------:R-:W-:Y:S02]  /*04c0*/  @!P0 VIMNMX R0, PT, PT, R0, R23, PT ;  /* 0x0000001700008248 */ /* 0x000fe40003fe0100 */
[----:B------:R-:W-:Y:S02]  /*04d0*/  IABS R23, R20 ;  /* 0x0000001400177213 */ /* 0x000fe40000000000 */
[----:B------:R-:W-:Y:S02]  /*04e0*/  IABS R22, R17 ;  /* 0x0000001100167213 */ /* 0x000fe40000000000 */
[----:B------:R-:W-:Y:S01]  /*04f0*/  ISETP.GT.AND P2, PT, R19, UR10, PT ;  /* 0x0000000a13007c0c */ /* 0x000fe2000bf44270 */
[----:B------:R-:W-:Y:S02]  /*0500*/  @!P1 IMAD.IADD R25, R25, 0x1, R14 ;  /* 0x0000000119199824 */ /* 0x000fe400078e020e */
[----:B------:R-:W-:Y:S01]  /*0510*/  IMAD.IADD R21, R21, 0x1, -R10 ;  /* 0x0000000115157824 */ /* 0x000fe200078e0a0a */
[----:B------:R-:W-:Y:S01]  /*0520*/  ISETP.GT.OR P2, PT, R22, UR10, P2 ;  /* 0x0000000a16007c0c */ /* 0x000fe20009744670 */
[----:B------:R-:W-:Y:S01]  /*0530*/  IMAD.MOV.U32 R14, RZ, RZ, R23 ;  /* 0x000000ffff0e7224 */ /* 0x000fe200078e0017 */
[----:B------:R-:W-:-:S02]  /*0540*/  @!P0 SEL R24, R6, 0x1, P4 ;  /* 0x0000000106188807 */ /* 0x000fc40002000000 */
[----:B------:R-:W-:Y:S02]  /*0550*/  IABS R27, R21 ;  /* 0x00000015001b7213 */ /* 0x000fe40000000000 */
[----:B------:R-:W-:Y:S02]  /*0560*/  ISETP.GT.AND P3, PT, R14, UR10, PT ;  /* 0x0000000a0e007c0c */ /* 0x000fe4000bf64270 */
[----:B------:R-:W-:Y:S02]  /*0570*/  @!P0 PRMT R6, R24, 0x7610, R6 ;  /* 0x0000761018068816 */ /* 0x000fe40000000006 */
[----:B------:R-:W-:Y:S02]  /*0580*/  ISETP.GT.OR P3, PT, R27, UR10, P3 ;  /* 0x0000000a1b007c0c */ /* 0x000fe40009f64670 */
[----:B------:R-:W-:Y:S01]  /*0590*/  @!P1 ISETP.GE.AND P5, PT, R25, R0, PT ;  /* 0x000000001900920c */ /* 0x000fe20003fa6270 */
[----:B------:R-:W-:Y:S01]  /*05a0*/  @!P2 IMAD.IADD R19, R22, 0x1, R19 ;  /* 0x000000011613a824 */ /* 0x000fe200078e0213 */
[----:B------:R-:W-:-:S02]  /*05b0*/  @!P1 VIMNMX R0, PT, PT, R0, R25, PT ;  /* 0x0000001900009248 */ /* 0x000fc40003fe0100 */
[----:B------:R-:W-:Y:S01]  /*05c0*/  @!P1 SEL R22, R6, 0x1, P5 ;  /* 0x0000000106169807 */ /* 0x000fe20002800000 */
[----:B------:R-:W-:Y:S01]  /*05d0*/  IMAD.X R23, RZ, RZ, R3, P6 ;  /* 0x000000ffff177224 */ /* 0x000fe200030e0603 */
[----:B------:R-:W-:Y:S02]  /*05e0*/  @!P2 ISETP.GE.AND P6, PT, R19, R0, PT ;  /* 0x000000001300a20c */ /* 0x000fe40003fc6270 */
[----:B------:R-:W-:Y:S02]  /*05f0*/  @!P1 PRMT R6, R22, 0x7610, R6 ;  /* 0x0000761016069816 */ /* 0x000fe40000000006 */
[----:B------:R-:W-:Y:S01]  /*0600*/  @!P0 SEL R8, R13, R8, !P4 ;  /* 0x000000080d088207 */ /* 0x000fe20006000000 */
[----:B------:R-:W-:Y:S01]  /*0610*/  @!P3 IMAD.IADD R3, R27, 0x1, R14 ;  /* 0x000000011b03b824 */ /* 0x000fe200078e020e */
[----:B------:R-:W-:Y:S02]  /*0620*/  @!P0 SEL R9, R16, R9, !P4 ;  /* 0x0000000910098207 */ /* 0x000fe40006000000 */
[----:B------:R-:W-:-:S02]  /*0630*/  @!P2 SEL R13, R6, 0x1, P6 ;  /* 0x00000001060da807 */ /* 0x000fc40003000000 */
[----:B------:R-:W-:Y:S02]  /*0640*/  @!P2 VIMNMX R0, PT, PT, R0, R19, PT ;  /* 0x000000130000a248 */ /* 0x000fe40003fe0100 */
[----:B------:R-:W-:Y:S02]  /*0650*/  @!P1 SEL R8, R15, R8, !P5 ;  /* 0x000000080f089207 */ /* 0x000fe40006800000 */
[----:B------:R-:W-:Y:S02]  /*0660*/  @!P1 SEL R9, R12, R9, !P5 ;  /* 0x000000090c099207 */ /* 0x000fe40006800000 */
[----:B------:R-:W-:Y:S02]  /*0670*/  @!P2 PRMT R6, R13, 0x7610, R6 ;  /* 0x000076100d06a816 */ /* 0x000fe40000000006 */
[----:B------:R-:W-:Y:S02]  /*0680*/  @!P3 ISETP.GE.AND P0, PT, R3, R0, PT ;  /* 0x000000000300b20c */ /* 0x000fe40003f06270 */
[----:B------:R-:W-:-:S02]  /*0690*/  @!P2 SEL R8, R17, R8, !P6 ;  /* 0x000000081108a207 */ /* 0x000fc40007000000 */
[----:B------:R-:W-:Y:S02]  /*06a0*/  @!P2 SEL R9, R18, R9, !P6 ;  /* 0x000000091209a207 */ /* 0x000fe40007000000 */
[----:B------:R-:W-:Y:S02]  /*06b0*/  @!P3 SEL R12, R6, 0x1, P0 ;  /* 0x00000001060cb807 */ /* 0x000fe40000000000 */
[----:B------:R-:W-:Y:S02]  /*06c0*/  @!P3 VIMNMX R0, PT, PT, R0, R3, PT ;  /* 0x000000030000b248 */ /* 0x000fe40003fe0100 */
[----:B------:R-:W-:Y:S02]  /*06d0*/  @!P3 SEL R8, R21, R8, !P0 ;  /* 0x000000081508b207 */ /* 0x000fe40004000000 */
[----:B------:R-:W-:Y:S02]  /*06e0*/  @!P3 SEL R9, R20, R9, !P0 ;  /* 0x000000091409b207 */ /* 0x000fe40004000000 */
[----:B------:R-:W-:Y:S01]  /*06f0*/  @!P3 PRMT R6, R12, 0x7610, R6 ;  /* 0x000076100c06b816 */ /* 0x000fe20000000006 */
[----:B------:R-:W-:Y:S06]  /*0700*/  BRA.U UP1, `(.L_x_3) ;  /* 0xfffffff901ec7547 */ /* 0x000fec000b83ffff */
.L_x_2:
[----:B------:R-:W-:Y:S05]  /*0710*/  BRA.U !UP0, `(.L_x_4) ;  /* 0x00000001087c7547 */ /* 0x000fea000b800000 */
[----:B------:R-:W0:Y:S01]  /*0720*/  LDCU.128 UR8, c[0x0][0x390] ;  /* 0x00007200ff0877ac */ /* 0x000e220008000c00 */
[----:B------:R-:W1:Y:S01]  /*0730*/  LDCU UR13, c[0x0][0x3c8] ;  /* 0x00007900ff0d77ac */ /* 0x000e620008000800 */
[----:B------:R-:W-:Y:S02]  /*0740*/  UIADD3 UR12, UPT, UPT, -UR12, URZ, URZ ;  /* 0x000000ff0c0c7290 */ /* 0x000fe4000fffe1ff */
[----:B0-----:R-:W-:Y:S02]  /*0750*/  UIMAD.WIDE.U32 UR6, UR4, 0x4, UR10 ;  /* 0x00000004040678a5 */ /* 0x001fe4000f8e000a */
[----:B-1----:R-:W-:-:S12]  /*0760*/  UIMAD.WIDE.U32 UR4, UR4, 0x4, UR8 ;  /* 0x00000004040478a5 */ /* 0x002fd8000f8e0008 */
.L_x_5:
[----:B------:R-:W-:Y:S02]  /*0770*/  IMAD.U32 R4, RZ, RZ, UR6 ;  /* 0x00000006ff047e24 */ /* 0x000fe4000f8e00ff */
[----:B------:R-:W-:Y:S02]  /*0780*/  IMAD.U32 R5, RZ, RZ, UR7 ;  /* 0x00000007ff057e24 */ /* 0x000fe4000f8e00ff */
[----:B------:R-:W-:Y:S02]  /*0790*/  IMAD.U32 R3, RZ, RZ, UR5 ;  /* 0x00000005ff037e24 */ /* 0x000fe4000f8e00ff */
[----:B------:R-:W-:Y:S01]  /*07a0*/  IMAD.U32 R2, RZ, RZ, UR4 ;  /* 0x00000004ff027e24 */ /* 0x000fe2000f8e00ff */
[----:B------:R-:W2:Y:S04]  /*07b0*/  LDG.E R4, desc[UR14][R4.64] ;  /* 0x0000000e04047981 */ /* 0x000ea8000c1e1900 */
[----:B------:R-:W3:Y:S01]  /*07c0*/  LDG.E R3, desc[UR14][R2.64] ;  /* 0x0000000e02037981 */ /* 0x000ee2000c1e1900 */
[----:B------:R-:W-:-:S02]  /*07d0*/  UIADD3 UR12, UPT, UPT, UR12, 0x1, URZ ;  /* 0x000000010c0c7890 */ /* 0x000fc4000fffe0ff */
[----:B------:R-:W-:Y:S02]  /*07e0*/  UIADD3 UR6, UP0, UPT, UR6, 0x4, URZ ;  /* 0x0000000406067890 */ /* 0x000fe4000ff1e0ff */
[----:B------:R-:W-:Y:S02]  /*07f0*/  UISETP.NE.AND UP2, UPT, UR12, URZ, UPT ;  /* 0x000000ff0c00728c */ /* 0x000fe4000bf45270 */
[----:B------:R-:W-:Y:S02]  /*0800*/  UIADD3 UR4, UP1, UPT, UR4, 0x4, URZ ;  /* 0x0000000404047890 */ /* 0x000fe4000ff3e0ff */
[----:B------:R-:W-:Y:S02]  /*0810*/  UIADD3.X UR7, UPT, UPT, URZ, UR7, URZ, UP0, !UPT ;  /* 0x00000007ff077290 */ /* 0x000fe400087fe4ff */
[----:B------:R-:W-:Y:S01]  /*0820*/  UIADD3.X UR5, UPT, UPT, URZ, UR5, URZ, UP1, !UPT ;  /* 0x00000005ff057290 */ /* 0x000fe20008ffe4ff */
[----:B--2--5:R-:W-:Y:S02]  /*0830*/  IMAD.IADD R14, R4, 0x1, -R11 ;  /* 0x00000001040e7824 */ /* 0x024fe400078e0a0b */
[----:B---3--:R-:W-:-:S03]  /*0840*/  IMAD.IADD R15, R3, 0x1, -R10 ;  /* 0x00000001030f7824 */ /* 0x008fc600078e0a0a */
[----:B------:R-:W-:Y:S02]  /*0850*/  IABS R13, R14 ;  /* 0x0000000e000d7213 */ /* 0x000fe40000000000 */
[----:B------:R-:W-:Y:S02]  /*0860*/  IABS R12, R15 ;  /* 0x0000000f000c7213 */ /* 0x000fe40000000000 */
[----:B------:R-:W-:-:S04]  /*0870*/  ISETP.GT.AND P0, PT, R13, UR13, PT ;  /* 0x0000000d0d007c0c */ /* 0x000fc8000bf04270 */
[----:B------:R-:W-:-:S13]  /*0880*/  ISETP.GT.OR P0, PT, R12, UR13, P0 ;  /* 0x0000000d0c007c0c */ /* 0x000fda0008704670 */
[----:B------:R-:W-:-:S05]  /*0890*/  @!P0 IMAD.IADD R3, R12, 0x1, R13 ;  /* 0x000000010c038824 */ /* 0x000fca00078e020d */
[----:B------:R-:W-:Y:S02]  /*08a0*/  @!P0 ISETP.GE.AND P1, PT, R3, R0, PT ;  /* 0x000000000300820c */ /* 0x000fe40003f26270 */
[----:B------:R-:W-:Y:S02]  /*08b0*/  @!P0 VIMNMX R0, PT, PT, R0, R3, PT ;  /* 0x0000000300008248 */ /* 0x000fe40003fe0100 */
[----:B------:R-:W-:Y:S02]  /*08c0*/  @!P0 SEL R2, R6, 0x1, P1 ;  /* 0x0000000106028807 */ /* 0x000fe40000800000 */
[----:B------:R-:W-:Y:S02]  /*08d0*/  @!P0 SEL R8, R15, R8, !P1 ;  /* 0x000000080f088207 */ /* 0x000fe40004800000 */
[----:B------:R-:W-:Y:S02]  /*08e0*/  @!P0 SEL R9, R14, R9, !P1 ;  /* 0x000000090e098207 */ /* 0x000fe40004800000 */
[----:B------:R-:W-:Y:S01]  /*08f0*/  @!P0 PRMT R6, R2, 0x7610, R6 ;  /* 0x0000761002068816 */ /* 0x000fe20000000006 */
[----:B------:R-:W-:Y:S06]  /*0900*/  BRA.U UP2, `(.L_x_5) ;  /* 0xfffffffd02987547 */ /* 0x000fec000b83ffff */
.L_x_4:
[----:B------:R-:W-:-:S04]  /*0910*/  LOP3.LUT P0, RZ, R6, 0xff, RZ, 0xc0, !PT ;  /* 0x000000ff06ff7812 */ /* 0x000fc8000780c0ff */
[----:B------:R-:W-:-:S09]  /*0920*/  SEL R15, RZ, 0x1, !P0 ;  /* 0x00000001ff0f7807 */ /* 0x000fd20004000000 */
.L_x_1:
[----:B------:R-:W0:Y:S08]  /*0930*/  LDC.64 R2, c[0x0][0x3a0] ;  /* 0x0000e800ff027b82 */ /* 0x000e300000000a00 */
[----:B------:R-:W1:Y:S08]  /*0940*/  LDC.64 R4, c[0x0][0x3a8] ;  /* 0x0000ea00ff047b82 */ /* 0x000e700000000a00 */
[----:B-----5:R-:W2:Y:S08]  /*0950*/  LDC.64 R10, c[0x0][0x3b0] ;  /* 0x0000ec00ff0a7b82 */ /* 0x020eb00000000a00 */
[----:B------:R-:W3:Y:S01]  /*0960*/  LDC.64 R12, c[0x0][0x3b8] ;  /* 0x0000ee00ff0c7b82 */ /* 0x000ee20000000a00 */
[----:B0-----:R-:W-:-:S05]  /*0970*/  IMAD.WIDE R2, R7, 0x4, R2 ;  /* 0x0000000407027825 */ /* 0x001fca00078e0202 */
[----:B------:R-:W-:Y:S01]  /*0980*/  STG.E desc[UR14][R2.64], R8 ;  /* 0x0000000802007986 */ /* 0x000fe2000c10190e */
[----:B-1----:R-:W-:-:S05]  /*0990*/  IMAD.WIDE R4, R7, 0x4, R4 ;  /* 0x0000000407047825 */ /* 0x002fca00078e0204 */
[----:B------:R-:W-:Y:S01]  /*09a0*/  STG.E desc[UR14][R4.64], R9 ;  /* 0x0000000904007986 */ /* 0x000fe2000c10190e */
[----:B--2---:R-:W-:-:S05]  /*09b0*/  IMAD.WIDE R10, R7, 0x4, R10 ;  /* 0x00000004070a7825 */ /* 0x004fca00078e020a */
[----:B------:R-:W-:Y:S01]  /*09c0*/  STG.E desc[UR14][R10.64], R0 ;  /* 0x000000000a007986 */ /* 0x000fe2000c10190e */
[----:B---3--:R-:W-:-:S05]  /*09d0*/  IMAD.WIDE R6, R7, 0x4, R12 ;  /* 0x0000000407067825 */ /* 0x008fca00078e020c */
[----:B------:R-:W-:Y:S01]  /*09e0*/  STG.E desc[UR14][R6.64], R15 ;  /* 0x0000000f06007986 */ /* 0x000fe2000c10190e */
[----:B------:R-:W-:Y:S05]  /*09f0*/  EXIT ;  /* 0x000000000000794d */ /* 0x000fea0003800000 */
.L_x_6:
        /* <DEDUP_REMOVED lines=16> */
.L_x_55:


//--------------------- .text._Z20batchedForwardKernelPKdS0_S0_S0_S0_S0_S0_PdS1_iiii --------------------------
	.section	.text._Z20batchedForwardKernelPKdS0_S0_S0_S0_S0_S0_PdS1_iiii,"ax",@progbits
	.align	128
        .global         _Z20batchedForwardKernelPKdS0_S0_S0_S0_S0_S0_PdS1_iiii
        .type           _Z20batchedForwardKernelPKdS0_S0_S0_S0_S0_S0_PdS1_iiii,@function
        .size           _Z20batchedForwardKernelPKdS0_S0_S0_S0_S0_S0_PdS1_iiii,(.L_x_56 - _Z20batchedForwardKernelPKdS0_S0_S0_S0_S0_S0_PdS1_iiii)
        .other          _Z20batchedForwardKernelPKdS0_S0_S0_S0_S0_S0_PdS1_iiii,@"STO_CUDA_ENTRY STV_DEFAULT"
_Z20batchedForwardKernelPKdS0_S0_S0_S0_S0_S0_PdS1_iiii:
.text._Z20batchedForwardKernelPKdS0_S0_S0_S0_S0_S0_PdS1_iiii:
        /* <DEDUP_REMOVED lines=9> */
[----:B------:R-:W1:Y:S01]  /*0090*/  LDCU.64 UR10, c[0x0][0x358] ;  /* 0x00006b00ff0a77ac */ /* 0x000e620008000a00 */
[----:B0-----:R-:W-:-:S05]  /*00a0*/  IMAD.U32 R3, RZ, RZ, UR4 ;  /* 0x00000004ff037e24 */ /* 0x001fca000f8e00ff */
[----:B------:R-:W-:-:S13]  /*00b0*/  ISETP.GE.AND P0, PT, R3, 0x1, PT ;  /* 0x000000010300780c */ /* 0x000fda0003f06270 */
[----:B-1----:R-:W-:Y:S05]  /*00c0*/  @!P0 BRA `(.L_x_7) ;  /* 0x00000028006c8947 */ /* 0x002fea0003800000 */
[----:B------:R-:W0:Y:S02]  /*00d0*/  LDC R5, c[0x0][0x3cc] ;  /* 0x0000f300ff057b82 */ /* 0x000e240000000800 */
[----:B0-----:R-:W-:-:S13]  /*00e0*/  ISETP.GE.AND P0, PT, R5, 0x1, PT ;  /* 0x000000010500780c */ /* 0x001fda0003f06270 */
[----:B------:R-:W-:Y:S05]  /*00f0*/  @!P0 BRA `(.L_x_8) ;  /* 0x0000001800588947 */ /* 0x000fea0003800000 */
[C---:B------:R-:W-:Y:S01]  /*0100*/  LOP3.LUT R0, R5.reuse, 0xf, RZ, 0xc0, !PT ;  /* 0x0000000f05007812 */ /* 0x040fe200078ec0ff */
[----:B------:R-:W-:Y:S01]  /*0110*/  UMOV UR4, URZ ;  /* 0x000000ff00047c82 */ /* 0x000fe20008000000 */
[C---:B------:R-:W-:Y:S02]  /*0120*/  LOP3.LUT R2, R5.reuse, 0x7, RZ, 0xc0, !PT ;  /* 0x0000000705027812 */ /* 0x040fe400078ec0ff */
[C---:B------:R-:W-:Y:S02]  /*0130*/  LOP3.LUT R4, R5.reuse, 0x7ffffff0, RZ, 0xc0, !PT ;  /* 0x7ffffff005047812 */ /* 0x040fe400078ec0ff */
[----:B------:R-:W-:Y:S02]  /*0140*/  LOP3.LUT R5, R5, 0x3, RZ, 0xc0, !PT ;  /* 0x0000000305057812 */ /* 0x000fe400078ec0ff */
[C---:B------:R-:W-:Y:S02]  /*0150*/  LOP3.LUT R6, R3.reuse, 0xf, RZ, 0xc0, !PT ;  /* 0x0000000f03067812 */ /* 0x040fe400078ec0ff */
[----:B------:R-:W-:-:S02]  /*0160*/  LOP3.LUT R7, R3, 0x7, RZ, 0xc0, !PT ;  /* 0x0000000703077812 */ /* 0x000fc400078ec0ff */
[C---:B------:R-:W-:Y:S02]  /*0170*/  LOP3.LUT R25, R3.reuse, 0x7ffffff0, RZ, 0xc0, !PT ;  /* 0x7ffffff003197812 */ /* 0x040fe400078ec0ff */
[----:B------:R-:W-:-:S07]  /*0180*/  LOP3.LUT R26, R3, 0x3, RZ, 0xc0, !PT ;  /* 0x00000003031a7812 */ /* 0x000fce00078ec0ff */
.L_x_22:
[----:B0-----:R-:W0:Y:S01]  /*0190*/  LDC R3, c[0x0][0x3d0] ;  /* 0x0000f400ff037b82 */ /* 0x001e220000000800 */
[----:B------:R-:W1:Y:S07]  /*01a0*/  LDCU UR5, c[0x0][0x3cc] ;  /* 0x00007980ff0577ac */ /* 0x000e6e0008000800 */
[----:B------:R-:W2:Y:S01]  /*01b0*/  LDC.64 R22, c[0x0][0x390] ;  /* 0x0000e400ff167b82 */ /* 0x000ea20000000a00 */
[----:B0-----:R-:W-:-:S04]  /*01c0*/  IMAD R28, R24, R3, UR4 ;  /* 0x00000004181c7e24 */ /* 0x001fc8000f8e0203 */
[----:B--2---:R-:W-:-:S06]  /*01d0*/  IMAD.WIDE R22, R28, 0x8, R22 ;  /* 0x000000081c167825 */ /* 0x004fcc00078e0216 */
[----:B------:R-:W5:Y:S01]  /*01e0*/  LDG.E.64 R22, desc[UR10][R22.64] ;  /* 0x0000000a16167981 */ /* 0x000f62000c1e1b00 */
[----:B-1----:R-:W-:Y:S01]  /*01f0*/  UISETP.GE.U32.AND UP0, UPT, UR5, 0x10, UPT ;  /* 0x000000100500788c */ /* 0x002fe2000bf06070 */
[----:B------:R-:W-:-:S08]  /*0200*/  IMAD.MOV.U32 R21, RZ, RZ, RZ ;  /* 0x000000ffff157224 */ /* 0x000fd000078e00ff */
[----:B------:R-:W-:Y:S05]  /*0210*/  BRA.U !UP0, `(.L_x_9) ;  /* 0x0000000108ec7547 */ /* 0x000fea000b800000 */
[----:B------:R-:W-:-:S07]  /*0220*/  HFMA2 R27, -RZ, RZ, 0, 0 ;  /* 0x00000000ff1b7431 */ /* 0x000fce00000001ff */
.L_x_10:
[----:B------:R-:W0:Y:S01]  /*0230*/  LDC.64 R10, c[0x0][0x380] ;  /* 0x0000e000ff0a7b82 */ /* 0x000e220000000a00 */
[--C-:B------:R-:W-:Y:S02]  /*0240*/  IMAD R13, R24, UR5, R27.reuse ;  /* 0x00000005180d7c24 */ /* 0x100fe4000f8e021b */
[----:B------:R-:W-:-:S05]  /*0250*/  IMAD R15, R28, UR5, R27 ;  /* 0x000000051c0f7c24 */ /* 0x000fca000f8e021b */
[----:B------:R-:W1:Y:S01]  /*0260*/  LDC.64 R8, c[0x0][0x388] ;  /* 0x0000e200ff087b82 */ /* 0x000e620000000a00 */
[----:B0-----:R-:W-:-:S05]  /*0270*/  IMAD.WIDE R10, R13, 0x8, R10 ;  /* 0x000000080d0a7825 */ /* 0x001fca00078e020a */
[----:B------:R-:W2:Y:S01]  /*0280*/  LDG.E.64 R16, desc[UR10][R10.64] ;  /* 0x0000000a0a107981 */ /* 0x000ea2000c1e1b00 */
[----:B-1----:R-:W-:-:S03]  /*0290*/  IMAD.WIDE R8, R15, 0x8, R8 ;  /* 0x000000080f087825 */ /* 0x002fc600078e0208 */
[----:B------:R-:W3:Y:S04]  /*02a0*/  LDG.E.64 R14, desc[UR10][R10.64+0x8] ;  /* 0x0000080a0a0e7981 */ /* 0x000ee8000c1e1b00 */
[----:B------:R-:W2:Y:S04]  /*02b0*/  LDG.E.64 R12, desc[UR10][R8.64] ;  /* 0x0000000a080c7981 */ /* 0x000ea8000c1e1b00 */
[----:B------:R-:W3:Y:S04]  /*02c0*/  LDG.E.64 R18, desc[UR10][R8.64+0x8] ;  /* 0x0000080a08127981 */ /* 0x000ee8000c1e1b00 */
[----:B------:R-:W4:Y:S01]  /*02d0*/  LDG.E.64 R20, desc[UR10][R8.64+0x18] ;  /* 0x0000180a08147981 */ /* 0x000f22000c1e1b00 */
[----:B--2--5:R-:W-:-:S03]  /*02e0*/  DFMA R22, R16, R12, R22 ;  /* 0x0000000c1016722b */ /* 0x024fc60000000016 */
[----:B------:R-:W2:Y:S04]  /*02f0*/  LDG.E.64 R12, desc[UR10][R10.64+0x10] ;  /* 0x0000100a0a0c7981 */ /* 0x000ea8000c1e1b00 */
[----:B------:R-:W2:Y:S01]  /*0300*/  LDG.E.64 R16, desc[UR10][R8.64+0x10] ;  /* 0x0000100a08107981 */ /* 0x000ea2000c1e1b00 */
[----:B---3--:R-:W-:-:S03]  /*0310*/  DFMA R18, R14, R18, R22 ;  /* 0x000000120e12722b */ /* 0x008fc60000000016 */
[----:B------:R-:W4:Y:S04]  /*0320*/  LDG.E.64 R14, desc[UR10][R10.64+0x18] ;  /* 0x0000180a0a0e7981 */ /* 0x000f28000c1e1b00 */
[----:B------:R-:W3:Y:S01]  /*0330*/  LDG.E.64 R22, desc[UR10][R10.64+0x78] ;  /* 0x0000780a0a167981 */ /* 0x000ee2000c1e1b00 */
[----:B--2---:R-:W-:-:S03]  /*0340*/  DFMA R16, R12, R16, R18 ;  /* 0x000000100c10722b */ /* 0x004fc60000000012 */
[----:B------:R-:W2:Y:S04]  /*0350*/  LDG.E.64 R12, desc[UR10][R10.64+0x20] ;  /* 0x0000200a0a0c7981 */ /* 0x000ea8000c1e1b00 */
[----:B------:R-:W2:Y:S01]  /*0360*/  LDG.E.64 R18, desc[UR10][R8.64+0x20] ;  /* 0x0000200a08127981 */ /* 0x000ea2000c1e1b00 */
[----:B----4-:R-:W-:-:S03]  /*0370*/  DFMA R20, R14, R20, R16 ;  /* 0x000000140e14722b */ /* 0x010fc60000000010 */
[----:B------:R-:W4:Y:S04]  /*0380*/  LDG.E.64 R14, desc[UR10][R10.64+0x28] ;  /* 0x0000280a0a0e7981 */ /* 0x000f28000c1e1b00 */
[----:B------:R-:W4:Y:S01]  /*0390*/  LDG.E.64 R16, desc[UR10][R8.64+0x28] ;  /* 0x0000280a08107981 */ /* 0x000f22000c1e1b00 */
        /* <DEDUP_REMOVED lines=24> */
[----:B------:R-:W-:Y:S01]  /*0520*/  VIADD R27, R27, 0x10 ;  /* 0x000000101b1b7836 */ /* 0x000fe20000000000 */
[----:B--2---:R-:W-:Y:S02]  /*0530*/  DFMA R20, R12, R20, R14 ;  /* 0x000000140c14722b */ /* 0x004fe4000000000e */
[----:B------:R-:W2:Y:S04]  /*0540*/  LDG.E.64 R14, desc[UR10][R10.64+0x70] ;  /* 0x0000700a0a0e7981 */ /* 0x000ea8000c1e1b00 */
[----:B------:R-:W2:Y:S04]  /*0550*/  LDG.E.64 R12, desc[UR10][R8.64+0x70] ;  /* 0x0000700a080c7981 */ /* 0x000ea8000c1e1b00 */
[----:B------:R-:W3:Y:S01]  /*0560*/  LDG.E.64 R8, desc[UR10][R8.64+0x78] ;  /* 0x0000780a08087981 */ /* 0x000ee2000c1e1b00 */
[----:B----4-:R-:W-:Y:S01]  /*0570*/  DFMA R16, R18, R16, R20 ;  /* 0x000000101210722b */ /* 0x010fe20000000014 */
[----:B------:R-:W-:-:S07]  /*0580*/  ISETP.NE.AND P0, PT, R27, R4, PT ;  /* 0x000000041b00720c */ /* 0x000fce0003f05270 */
[----:B--2---:R-:W-:-:S08]  /*0590*/  DFMA R12, R14, R12, R16 ;  /* 0x0000000c0e0c722b */ /* 0x004fd00000000010 */
[----:B---3--:R-:W-:Y:S01]  /*05a0*/  DFMA R22, R22, R8, R12 ;  /* 0x000000081616722b */ /* 0x008fe2000000000c */
[----:B------:R-:W-:Y:S10]  /*05b0*/  @P0 BRA `(.L_x_10) ;  /* 0xfffffffc001c0947 */ /* 0x000ff4000383ffff */
[----:B------:R-:W-:-:S07]  /*05c0*/  IMAD.MOV.U32 R21, RZ, RZ, R4 ;  /* 0x000000ffff157224 */ /* 0x000fce00078e0004 */
.L_x_9:
[----:B------:R-:W-:-:S13]  /*05d0*/  ISETP.NE.AND P0, PT, R0, RZ, PT ;  /* 0x000000ff0000720c */ /* 0x000fda0003f05270 */
[----:B------:R-:W-:Y:S05]  /*05e0*/  @!P0 BRA `(.L_x_11) ;  /* 0x0000000400388947 */ /* 0x000fea0003800000 */
[----:B------:R-:W-:Y:S02]  /*05f0*/  IADD3 R8, PT, PT, R0, -0x1, RZ ;  /* 0xffffffff00087810 */ /* 0x000fe40007ffe0ff */
[----:B------:R-:W-:Y:S02]  /*0600*/  ISETP.NE.AND P1, PT, R2, RZ, PT ;  /* 0x000000ff0200720c */ /* 0x000fe40003f25270 */
[----:B------:R-:W-:-:S13]  /*0610*/  ISETP.GE.U32.AND P0, PT, R8, 0x7, PT ;  /* 0x000000070800780c */ /* 0x000fda0003f06070 */
[----:B------:R-:W-:Y:S05]  /*0620*/  @!P0 BRA `(.L_x_12) ;  /* 0x00000000007c8947 */ /* 0x000fea0003800000 */
        /* <DEDUP_REMOVED lines=9> */
[----:B------:R-:W3:Y:S01]  /*06c0*/  LDG.E.64 R14, desc[UR10][R8.64+0x8] ;  /* 0x0000080a080e7981 */ /* 0x000ee2000c1e1b00 */
[----:B--2--5:R-:W-:-:S03]  /*06d0*/  DFMA R22, R18, R12, R22 ;  /* 0x0000000c1216722b */ /* 0x024fc60000000016 */
[----:B------:R-:W2:Y:S04]  /*06e0*/  LDG.E.64 R12, desc[UR10][R10.64+0x10] ;  /* 0x0000100a0a0c7981 */ /* 0x000ea8000c1e1b00 */
[----:B------:R-:W2:Y:S01]  /*06f0*/  LDG.E.64 R18, desc[UR10][R8.64+0x10] ;  /* 0x0000100a08127981 */ /* 0x000ea2000c1e1b00 */
[----:B---3--:R-:W-:-:S03]  /*0700*/  DFMA R22, R16, R14, R22 ;  /* 0x0000000e1016722b */ /* 0x008fc60000000016 */
[----:B------:R-:W3:Y:S04]  /*0710*/  LDG.E.64 R16, desc[UR10][R10.64+0x18] ;  /* 0x0000180a0a107981 */ /* 0x000ee8000c1e1b00 */
[----:B------:R-:W3:Y:S01]  /*0720*/  LDG.E.64 R14, desc[UR10][R8.64+0x18] ;  /* 0x0000180a080e7981 */ /* 0x000ee2000c1e1b00 */
[----:B--2---:R-:W-:-:S03]  /*0730*/  DFMA R18, R12, R18, R22 ;  /* 0x000000120c12722b */ /* 0x004fc60000000016 */
[----:B------:R-:W2:Y:S04]  /*0740*/  LDG.E.64 R12, desc[UR10][R10.64+0x20] ;  /* 0x0000200a0a0c7981 */ /* 0x000ea8000c1e1b00 */
[----:B------:R-:W2:Y:S01]  /*0750*/  LDG.E.64 R22, desc[UR10][R8.64+0x20] ;  /* 0x0000200a08167981 */ /* 0x000ea2000c1e1b00 */
[----:B---3--:R-:W-:-:S03]  /*0760*/  DFMA R14, R16, R14, R18 ;  /* 0x0000000e100e722b */ /* 0x008fc60000000012 */
[----:B------:R-:W3:Y:S04]  /*0770*/  LDG.E.64 R18, desc[UR10][R10.64+0x28] ;  /* 0x0000280a0a127981 */ /* 0x000ee8000c1e1b00 */
[----:B------:R-:W3:Y:S01]  /*0780*/  LDG.E.64 R16, desc[UR10][R8.64+0x28] ;  /* 0x0000280a08107981 */ /* 0x000ee2000c1e1b00 */
[----:B--2---:R-:W-:-:S03]  /*0790*/  DFMA R22, R12, R22, R14 ;  /* 0x000000160c16722b */ /* 0x004fc6000000000e */
[----:B------:R-:W2:Y:S04]  /*07a0*/  LDG.E.64 R14, desc[UR10][R10.64+0x30] ;  /* 0x0000300a0a0e7981 */ /* 0x000ea8000c1e1b00 */
[----:B------:R-:W2:Y:S04]  /*07b0*/  LDG.E.64 R12, desc[UR10][R8.64+0x30] ;  /* 0x0000300a080c7981 */ /* 0x000ea8000c1e1b00 */
[----:B------:R-:W4:Y:S04]  /*07c0*/  LDG.E.64 R10, desc[UR10][R10.64+0x38] ;  /* 0x0000380a0a0a7981 */ /* 0x000f28000c1e1b00 */
[----:B------:R-:W4:Y:S01]  /*07d0*/  LDG.E.64 R8, desc[UR10][R8.64+0x38] ;  /* 0x0000380a08087981 */ /* 0x000f22000c1e1b00 */
[----:B---3--:R-:W-:Y:S01]  /*07e0*/  DFMA R16, R18, R16, R22 ;  /* 0x000000101210722b */ /* 0x008fe20000000016 */
[----:B------:R-:W-:-:S07]  /*07f0*/  VIADD R21, R21, 0x8 ;  /* 0x0000000815157836 */ /* 0x000fce0000000000 */
[----:B--2---:R-:W-:-:S08]  /*0800*/  DFMA R12, R14, R12, R16 ;  /* 0x0000000c0e0c722b */ /* 0x004fd00000000010 */
[----:B----4-:R-:W-:-:S11]  /*0810*/  DFMA R22, R10, R8, R12 ;  /* 0x000000080a16722b */ /* 0x010fd6000000000c */
.L_x_12:
[----:B------:R-:W-:Y:S05]  /*0820*/  @!P1 BRA `(.L_x_11) ;  /* 0x0000000000a89947 */ /* 0x000fea0003800000 */
[----:B------:R-:W-:Y:S01]  /*0830*/  VIADD R8, R2, 0xffffffff ;  /* 0xffffffff02087836 */ /* 0x000fe20000000000 */
[----:B------:R-:W-:-:S04]  /*0840*/  ISETP.NE.AND P1, PT, R5, RZ, PT ;  /* 0x000000ff0500720c */ /* 0x000fc80003f25270 */
        /* <DEDUP_REMOVED lines=14> */
[----:B------:R-:W2:Y:S04]  /*0930*/  LDG.E.64 R16, desc[UR10][R12.64+0x10] ;  /* 0x0000100a0c107981 */ /* 0x000ea8000c1e1b00 */
[----:B------:R-:W4:Y:S04]  /*0940*/  LDG.E.64 R14, desc[UR10][R14.64+0x18] ;  /* 0x0000180a0e0e7981 */ /* 0x000f28000c1e1b00 */
[----:B------:R-:W4:Y:S01]  /*0950*/  LDG.E.64 R12, desc[UR10][R12.64+0x18] ;  /* 0x0000180a0c0c7981 */ /* 0x000f22000c1e1b00 */
[----:B---3--:R-:W-:Y:S01]  /*0960*/  DFMA R8, R8, R10, R22 ;  /* 0x0000000a0808722b */ /* 0x008fe20000000016 */
[----:B------:R-:W-:-:S07]  /*0970*/  IADD3 R21, PT, PT, R21, 0x4, RZ ;  /* 0x0000000415157810 */ /* 0x000fce0007ffe0ff */
[----:B--2---:R-:W-:-:S08]  /*0980*/  DFMA R8, R18, R16, R8 ;  /* 0x000000101208722b */ /* 0x004fd00000000008 */
[----:B----4-:R-:W-:-:S11]  /*0990*/  DFMA R22, R14, R12, R8 ;  /* 0x0000000c0e16722b */ /* 0x010fd60000000008 */
.L_x_13:
[----:B------:R-:W-:Y:S05]  /*09a0*/  @!P1 BRA `(.L_x_11) ;  /* 0x0000000000489947 */ /* 0x000fea0003800000 */
[----:B------:R-:W0:Y:S01]  /*09b0*/  LDC.64 R10, c[0x0][0x380] ;  /* 0x0000e000ff0a7b82 */ /* 0x000e220000000a00 */
[--C-:B------:R-:W-:Y:S02]  /*09c0*/  IMAD R13, R24, UR5, R21.reuse ;  /* 0x00000005180d7c24 */ /* 0x100fe4000f8e0215 */
[----:B------:R-:W-:-:S05]  /*09d0*/  IMAD R15, R28, UR5, R21 ;  /* 0x000000051c0f7c24 */ /* 0x000fca000f8e0215 */
[----:B------:R-:W1:Y:S01]  /*09e0*/  LDC.64 R8, c[0x0][0x388] ;  /* 0x0000e200ff087b82 */ /* 0x000e620000000a00 */
[----:B0-----:R-:W-:-:S04]  /*09f0*/  IMAD.WIDE R10, R13, 0x8, R10 ;  /* 0x000000080d0a7825 */ /* 0x001fc800078e020a */
[----:B-1----:R-:W-:Y:S02]  /*0a00*/  IMAD.WIDE R8, R15, 0x8, R8 ;  /* 0x000000080f087825 */ /* 0x002fe400078e0208 */
[----:B------:R-:W2:Y:S04]  /*0a10*/  LDG.E.64 R14, desc[UR10][R10.64] ;  /* 0x0000000a0a0e7981 */ /* 0x000ea8000c1e1b00 */
[----:B------:R-:W2:Y:S01]  /*0a20*/  LDG.E.64 R12, desc[UR10][R8.64] ;  /* 0x0000000a080c7981 */ /* 0x000ea2000c1e1b00 */
[----:B------:R-:W-:Y:S01]  /*0a30*/  ISETP.NE.AND P0, PT, R5, 0x1, PT ;  /* 0x000000010500780c */ /* 0x000fe20003f05270 */
[----:B--2--5:R-:W-:-:S12]  /*0a40*/  DFMA R22, R14, R12, R22 ;  /* 0x0000000c0e16722b */ /* 0x024fd80000000016 */
[----:B------:R-:W-:Y:S05]  /*0a50*/  @!P0 BRA `(.L_x_11) ;  /* 0x00000000001c8947 */ /* 0x000fea0003800000 */
[----:B------:R-:W-:Y:S01]  /*0a60*/  ISETP.NE.AND P0, PT, R5, 0x2, PT ;  /* 0x000000020500780c */ /* 0x000fe20003f05270 */
[----:B------:R-:W2:Y:S04]  /*0a70*/  LDG.E.64 R14, desc[UR10][R10.64+0x8] ;  /* 0x0000080a0a0e7981 */ /* 0x000ea8000c1e1b00 */
[----:B------:R-:W2:Y:S08]  /*0a80*/  LDG.E.64 R12, desc[UR10][R8.64+0x8] ;  /* 0x0000080a080c7981 */ /* 0x000eb0000c1e1b00 */
[----:B------:R-:W3:Y:S04]  /*0a90*/  @P0 LDG.E.64 R16, desc[UR10][R10.64+0x10] ;  /* 0x0000100a0a100981 */ /* 0x000ee8000c1e1b00 */
[----:B------:R-:W3:Y:S01]  /*0aa0*/  @P0 LDG.E.64 R18, desc[UR10][R8.64+0x10] ;  /* 0x0000100a08120981 */ /* 0x000ee2000c1e1b00 */
[----:B--2---:R-:W-:-:S08]  /*0ab0*/  DFMA R22, R14, R12, R22 ;  /* 0x0000000c0e16722b */ /* 0x004fd00000000016 */
[----:B---3--:R-:W-:-:S11]  /*0ac0*/  @P0 DFMA R22, R16, R18, R22 ;  /* 0x000000121016022b */ /* 0x008fd60000000016 */
.L_x_11:
[----:B------:R-:W-:Y:S01]  /*0ad0*/  ISETP.GE.U32.AND P0, PT, R3, 0x10, PT ;  /* 0x000000100300780c */ /* 0x000fe20003f06070 */
[----:B------:R-:W-:-:S12]  /*0ae0*/  IMAD.MOV.U32 R27, RZ, RZ, RZ ;  /* 0x000000ffff1b7224 */ /* 0x000fd800078e00ff */
[----:B------:R-:W-:Y:S05]  /*0af0*/  @!P0 BRA `(.L_x_14) ;  /* 0x0000000000ec8947 */ /* 0x000fea0003800000 */
[----:B------:R-:W-:-:S05]  /*0b00*/  UMOV UR5, URZ ;  /* 0x000000ff00057c82 */ /* 0x000fca0008000000 */
.L_x_15:
[----:B------:R-:W0:Y:S01]  /*0b10*/  LDC.64 R10, c[0x0][0x3b0] ;  /* 0x0000ec00ff0a7b82 */ /* 0x000e220000000a00 */
[-C--:B------:R-:W-:Y:S02]  /*0b20*/  IMAD R13, R24, R3.reuse, UR5 ;  /* 0x00000005180d7e24 */ /* 0x080fe4000f8e0203 */
[----:B------:R-:W-:-:S05]  /*0b30*/  IMAD R15, R28, R3, UR5 ;  /* 0x000000051c0f7e24 */ /* 0x000fca000f8e0203 */
        /* <DEDUP_REMOVED lines=44> */
[----:B------:R-:W-:Y:S01]  /*0e00*/  UIADD3 UR5, UPT, UPT, UR5, 0x10, URZ ;  /* 0x0000001005057890 */ /* 0x000fe2000fffe0ff */
[----:B--2---:R-:W-:Y:S02]  /*0e10*/  DFMA R20, R12, R20, R14 ;  /* 0x000000140c14722b */ /* 0x004fe4000000000e */
[----:B------:R-:W2:Y:S04]  /*0e20*/  LDG.E.64 R14, desc[UR10][R10.64+0x70] ;  /* 0x0000700a0a0e7981 */ /* 0x000ea8000c1e1b00 */
[----:B------:R-:W2:Y:S04]  /*0e30*/  LDG.E.64 R12, desc[UR10][R8.64+0x70] ;  /* 0x0000700a080c7981 */ /* 0x000ea8000c1e1b00 */
[----:B------:R-:W3:Y:S01]  /*0e40*/  LDG.E.64 R8, desc[UR10][R8.64+0x78] ;  /* 0x0000780a08087981 */ /* 0x000ee2000c1e1b00 */
[----:B----4-:R-:W-:Y:S01]  /*0e50*/  DFMA R16, R18, R16, R20 ;  /* 0x000000101210722b */ /* 0x010fe20000000014 */
[----:B------:R-:W-:-:S07]  /*0e60*/  ISETP.NE.AND P0, PT, R25, UR5, PT ;  /* 0x0000000519007c0c */ /* 0x000fce000bf05270 */
[----:B--2---:R-:W-:-:S08]  /*0e70*/  DFMA R12, R14, R12, R16 ;  /* 0x0000000c0e0c722b */ /* 0x004fd00000000010 */
[----:B---3--:R-:W-:Y:S01]  /*0e80*/  DFMA R22, R22, R8, R12 ;  /* 0x000000081616722b */ /* 0x008fe2000000000c */
[----:B------:R-:W-:Y:S10]  /*0e90*/  @P0 BRA `(.L_x_15) ;  /* 0xfffffffc001c0947 */ /* 0x000ff4000383ffff */
[----:B------:R-:W-:-:S07]  /*0ea0*/  IMAD.MOV.U32 R27, RZ, RZ, R25 ;  /* 0x000000ffff1b7224 */ /* 0x000fce00078e0019 */
.L_x_14:
[----:B------:R-:W-:-:S13]  /*0eb0*/  ISETP.NE.AND P0, PT, R6, RZ, PT ;  /* 0x000000ff0600720c */ /* 0x000fda0003f05270 */
[----:B------:R-:W-:Y:S05]  /*0ec0*/  @!P0 BRA `(.L_x_16) ;  /* 0x0000000400388947 */ /* 0x000fea0003800000 */
[----:B------:R-:W-:Y:S02]  /*0ed0*/  IADD3 R8, PT, PT, R6, -0x1, RZ ;  /* 0xffffffff06087810 */ /* 0x000fe40007ffe0ff */
[----:B------:R-:W-:Y:S02]  /*0ee0*/  ISETP.NE.AND P1, PT, R7, RZ, PT ;  /* 0x000000ff0700720c */ /* 0x000fe40003f25270 */
[----:B------:R-:W-:-:S13]  /*0ef0*/  ISETP.GE.U32.AND P0, PT, R8, 0x7, PT ;  /* 0x000000070800780c */ /* 0x000fda0003f06070 */
[----:B------:R-:W-:Y:S05]  /*0f00*/  @!P0 BRA `(.L_x_17) ;  /* 0x00000000007c8947 */ /* 0x000fea0003800000 */
[----:B------:R-:W0:Y:S01]  /*0f10*/  LDC.64 R10, c[0x0][0x3b0] ;  /* 0x0000ec00ff0a7b82 */ /* 0x000e220000000a00 */
[-CC-:B------:R-:W-:Y:S02]  /*0f20*/  IMAD R13, R24, R3.reuse, R27.reuse ;  /* 0x00000003180d7224 */ /* 0x180fe400078e021b */
[----:B------:R-:W-:-:S05]  /*0f30*/  IMAD R15, R28, R3, R27 ;  /* 0x000000031c0f7224 */ /* 0x000fca00078e021b */
        /* <DEDUP_REMOVED lines=9> */
[----:B------:R-:W4:Y:S04]  /*0fd0*/  LDG.E.64 R12, desc[UR10][R10.64+0x10] ;  /* 0x0000100a0a0c7981 */ /* 0x000f28000c1e1b00 */
[----:B------:R-:W2:Y:S01]  /*0fe0*/  LDG.E.64 R16, desc[UR10][R10.64+0x18] ;  /* 0x0000180a0a107981 */ /* 0x000ea2000c1e1b00 */
[----:B---3--:R-:W-:-:S03]  /*0ff0*/  DFMA R20, R14, R20, R22 ;  /* 0x000000140e14722b */ /* 0x008fc60000000016 */
[----:B------:R-:W2:Y:S04]  /*1000*/  LDG.E.64 R14, desc[UR10][R8.64+0x18] ;  /* 0x0000180a080e7981 */ /* 0x000ea8000c1e1b00 */
[----:B------:R-:W3:Y:S01]  /*1010*/  LDG.E.64 R22, desc[UR10][R10.64+0x38] ;  /* 0x0000380a0a167981 */ /* 0x000ee2000c1e1b00 */
        /* <DEDUP_REMOVED lines=8> */
[----:B------:R-:W4:Y:S04]  /*10a0*/  LDG.E.64 R12, desc[UR10][R8.64+0x30] ;  /* 0x0000300a080c7981 */ /* 0x000f28000c1e1b00 */
[----:B------:R-:W3:Y:S01]  /*10b0*/  LDG.E.64 R8, desc[UR10][R8.64+0x38] ;  /* 0x0000380a08087981 */ /* 0x000ee2000c1e1b00 */
[----:B--2---:R-:W-:Y:S01]  /*10c0*/  DFMA R16, R18, R16, R20 ;  /* 0x000000101210722b */ /* 0x004fe20000000014 */
[----:B------:R-:W-:-:S07]  /*10d0*/  VIADD R27, R27, 0x8 ;  /* 0x000000081b1b7836 */ /* 0x000fce0000000000 */
[----:B----4-:R-:W-:-:S08]  /*10e0*/  DFMA R12, R14, R12, R16 ;  /* 0x0000000c0e0c722b */ /* 0x010fd00000000010 */
[----:B---3--:R-:W-:-:S11]  /*10f0*/  DFMA R22, R22, R8, R12 ;  /* 0x000000081616722b */ /* 0x008fd6000000000c */
.L_x_17:
[----:B------:R-:W-:Y:S05]  /*1100*/  @!P1 BRA `(.L_x_16) ;  /* 0x0000000000a89947 */ /* 0x000fea0003800000 */
[----:B------:R-:W-:Y:S01]  /*1110*/  VIADD R8, R7, 0xffffffff ;  /* 0xffffffff07087836 */ /* 0x000fe20000000000 */
[----:B------:R-:W-:-:S04]  /*1120*/  ISETP.NE.AND P1, PT, R26, RZ, PT ;  /* 0x000000ff1a00720c */ /* 0x000fc80003f25270 */
        /* <DEDUP_REMOVED lines=15> */
[----:B------:R-:W2:Y:S04]  /*1220*/  LDG.E.64 R22, desc[UR10][R20.64+0x18] ;  /* 0x0000180a14167981 */ /* 0x000ea8000c1e1b00 */
[----:B------:R-:W2:Y:S01]  /*1230*/  LDG.E.64 R8, desc[UR10][R8.64+0x18] ;  /* 0x0000180a08087981 */ /* 0x000ea2000c1e1b00 */
[----:B---3--:R-:W-:Y:S01]  /*1240*/  DFMA R14, R14, R16, R18 ;  /* 0x000000100e0e722b */ /* 0x008fe20000000012 */
[----:B------:R-:W-:-:S07]  /*1250*/  IADD3 R27, PT, PT, R27, 0x4, RZ ;  /* 0x000000041b1b7810 */ /* 0x000fce0007ffe0ff */
[----:B----4-:R-:W-:-:S08]  /*1260*/  DFMA R10, R10, R12, R14 ;  /* 0x0000000c0a0a722b */ /* 0x010fd0000000000e */
[----:B--2---:R-:W-:-:S11]  /*1270*/  DFMA R22, R8, R22, R10 ;  /* 0x000000160816722b */ /* 0x004fd6000000000a */
.L_x_18:
[----:B------:R-:W-:Y:S05]  /*1280*/  @!P1 BRA `(.L_x_16) ;  /* 0x0000000000489947 */ /* 0x000fea0003800000 */
[----:B------:R-:W0:Y:S01]  /*1290*/  LDC.64 R10, c[0x0][0x3b0] ;  /* 0x0000ec00ff0a7b82 */ /* 0x000e220000000a00 */
[-CC-:B------:R-:W-:Y:S02]  /*12a0*/  IMAD R13, R24, R3.reuse, R27.reuse ;  /* 0x00000003180d7224 */ /* 0x180fe400078e021b */
[----:B------:R-:W-:-:S05]  /*12b0*/  IMAD R15, R28, R3, R27 ;  /* 0x000000031c0f7224 */ /* 0x000fca00078e021b */
        /* <DEDUP_REMOVED lines=15> */
.L_x_16:
[----:B-----5:R-:W-:Y:S01]  /*13b0*/  LOP3.LUT R9, R23, 0x7fffffff, RZ, 0xc0, !PT ;  /* 0x7fffffff17097812 */ /* 0x020fe200078ec0ff */
[----:B------:R-:W-:Y:S01]  /*13c0*/  IMAD.MOV.U32 R8, RZ, RZ, R22 ;  /* 0x000000ffff087224 */ /* 0x000fe200078e0016 */
[----:B------:R-:W-:Y:S01]  /*13d0*/  UMOV UR6, 0x24dd2f1a ;  /* 0x24dd2f1a00067882 */ /* 0x000fe20000000000 */
[----:B------:R-:W-:Y:S01]  /*13e0*/  UMOV UR7, 0x3fe4f922 ;  /* 0x3fe4f92200077882 */ /* 0x000fe20000000000 */
[----:B------:R-:W-:Y:S03]  /*13f0*/  BSSY.RECONVERGENT B0, `(.L_x_19) ;  /* 0x000005f000007945 */ /* 0x000fe60003800200 */
[----:B------:R-:W-:-:S14]  /*1400*/  DSETP.GE.AND P0, PT, R8, UR6, PT ;  /* 0x0000000608007e2a */ /* 0x000fdc000bf06000 */
[----:B------:R-:W-:Y:S05]  /*1410*/  @!P0 BRA `(.L_x_20) ;  /* 0x0000000000e48947 */ /* 0x000fea0003800000 */
[----:B------:R-:W-:Y:S01]  /*1420*/  DADD R12, R8, R8 ;  /* 0x00000000080c7229 */ /* 0x000fe20000000008 */
[----:B------:R-:W-:Y:S01]  /*1430*/  UMOV UR6, 0xfefa39ef ;  /* 0xfefa39ef00067882 */ /* 0x000fe20000000000 */
[----:B------:R-:W-:Y:S01]  /*1440*/  UMOV UR7, 0x3fe62e42 ;  /* 0x3fe62e4200077882 */ /* 0x000fe20000000000 */
[----:B------:R-:W-:Y:S01]  /*1450*/  IMAD.MOV.U32 R10, RZ, RZ, -0x7649667 ;  /* 0xf89b6999ff0a7424 */ /* 0x000fe200078e00ff */
[----:B------:R-:W-:Y:S02]  /*1460*/  MOV R11, 0x3e928a27 ;  /* 0x3e928a27000b7802 */ /* 0x000fe40000000f00 */
[----:B------:R-:W0:Y:S01]  /*1470*/  F2F.F32.F64 R8, R12 ;  /* 0x0000000c00087310 */ /* 0x000e220000301000 */
[----:B------:R-:W-:Y:S01]  /*1480*/  ISETP.GT.U32.AND P0, PT, R9, 0x40330fc1, PT ;  /* 0x40330fc10900780c */ /* 0x000fe20003f04070 */
[----:B0-----:R-:W-:-:S06]  /*1490*/  FMUL R8, R8, 1.4426950216293334961 ;  /* 0x3fb8aa3b08087820 */ /* 0x001fcc0000400000 */
[----:B------:R-:W0:Y:S08]  /*14a0*/  FRND R8, R8 ;  /* 0x0000000800087307 */ /* 0x000e300000201000 */
[----:B0-----:R0:W1:Y:S08]  /*14b0*/  F2F.F64.F32 R16, R8 ;  /* 0x0000000800107310 */ /* 0x0010700000201800 */
[----:B0-----:R-:W0:Y:S01]  /*14c0*/  MUFU.EX2 R8, R8 ;  /* 0x0000000800087308 */ /* 0x001e220000000800 */
[----:B-1----:R-:W-:Y:S01]  /*14d0*/  DFMA R16, R16, -UR6, R12 ;  /* 0x8000000610107c2b */ /* 0x002fe2000800000c */
[----:B------:R-:W-:Y:S01]  /*14e0*/  UMOV UR6, 0xa4741b81 ;  /* 0xa4741b8100067882 */ /* 0x000fe20000000000 */
[----:B------:R-:W-:-:S06]  /*14f0*/  UMOV UR7, 0x3e5ae904 ;  /* 0x3e5ae90400077882 */ /* 0x000fcc0000000000 */
[C---:B------:R-:W-:Y:S01]  /*1500*/  DFMA R10, R16.reuse, UR6, R10 ;  /* 0x00000006100a7c2b */ /* 0x040fe2000800000a */
[----:B------:R-:W-:Y:S01]  /*1510*/  UMOV UR6, 0x15ff7e07 ;  /* 0x15ff7e0700067882 */ /* 0x000fe20000000000 */
[----:B------:R-:W-:Y:S01]  /*1520*/  UMOV UR7, 0x3ec71de7 ;  /* 0x3ec71de700077882 */ /* 0x000fe20000000000 */
[----:B0-----:R-:W0:Y:S05]  /*1530*/  F2F.F64.F32 R12, R8 ;  /* 0x00000008000c7310 */ /* 0x001e2a0000201800 */
[----:B------:R-:W-:Y:S01]  /*1540*/  DFMA R10, R16, R10, UR6 ;  /* 0x00000006100a7e2b */ /* 0x000fe2000800000a */
[----:B------:R-:W-:Y:S01]  /*1550*/  UMOV UR6, 0x6b0ac45a ;  /* 0x6b0ac45a00067882 */ /* 0x000fe20000000000 */
[----:B------:R-:W-:-:S06]  /*1560*/  UMOV UR7, 0x3efa019a ;  /* 0x3efa019a00077882 */ /* 0x000fcc0000000000 */
        /* <DEDUP_REMOVED lines=17> */
[----:B------:R-:W-:Y:S01]  /*1680*/  UMOV UR7, 0x3fe00000 ;  /* 0x3fe0000000077882 */ /* 0x000fe20000000000 */
[----:B0-----:R-:W-:-:S05]  /*1690*/  DADD R10, -R12, 1 ;  /* 0x3ff000000c0a7429 */ /* 0x001fca0000000100 */
[----:B------:R-:W-:-:S08]  /*16a0*/  DFMA R14, R16, R14, UR6 ;  /* 0x00000006100e7e2b */ /* 0x000fd0000800000e */
[----:B------:R-:W-:-:S08]  /*16b0*/  DMUL R14, R16, R14 ;  /* 0x0000000e100e7228 */ /* 0x000fd00000000000 */
[----:B------:R-:W-:-:S08]  /*16c0*/  DFMA R14, R16, R14, R16 ;  /* 0x0000000e100e722b */ /* 0x000fd00000000010 */
[----:B------:R-:W-:Y:S01]  /*16d0*/  DFMA R14, -R14, R12, R10 ;  /* 0x0000000c0e0e722b */ /* 0x000fe2000000010a */
[----:B------:R-:W-:-:S07]  /*16e0*/  IMAD.MOV.U32 R10, RZ, RZ, RZ ;  /* 0x000000ffff0a7224 */ /* 0x000fce00078e00ff */
[----:B------:R-:W-:-:S06]  /*16f0*/  DADD R14, -R14, 2 ;  /* 0x400000000e0e7429 */ /* 0x000fcc0000000100 */
[----:B------:R-:W0:Y:S02]  /*1700*/  MUFU.RCP64H R11, R15 ;  /* 0x0000000f000b7308 */ /* 0x000e240000001800 */
[----:B0-----:R-:W-:-:S08]  /*1710*/  DFMA R12, -R14, R10, 1 ;  /* 0x3ff000000e0c742b */ /* 0x001fd0000000010a */
[----:B------:R-:W-:-:S08]  /*1720*/  DFMA R12, R12, R12, R12 ;  /* 0x0000000c0c0c722b */ /* 0x000fd0000000000c */
[----:B------:R-:W-:Y:S01]  /*1730*/  DFMA R12, R10, R12, R10 ;  /* 0x0000000c0a0c722b */ /* 0x000fe2000000000a */
[----:B------:R-:W-:Y:S01]  /*1740*/  IMAD.MOV.U32 R10, RZ, RZ, 0x0 ;  /* 0x00000000ff0a7424 */ /* 0x000fe200078e00ff */
[----:B------:R-:W-:-:S06]  /*1750*/  MOV R11, 0x40000000 ;  /* 0x40000000000b7802 */ /* 0x000fcc0000000f00 */
[----:B------:R-:W-:-:S10]  /*1760*/  DFMA R10, R12, -R10, 1 ;  /* 0x3ff000000c0a742b */ /* 0x000fd4000000080a */
[----:B------:R-:W-:Y:S02]  /*1770*/  FSEL R9, R11, 1.875, !P0 ;  /* 0x3ff000000b097808 */ /* 0x000fe40004000000 */
[----:B------:R-:W-:Y:S02]  /*1780*/  FSEL R22, R10, RZ, !P0 ;  /* 0x000000ff0a167208 */ /* 0x000fe40004000000 */
[----:B------:R-:W-:Y:S01]  /*1790*/  LOP3.LUT R23, R9, 0x80000000, R23, 0xb8, !PT ;  /* 0x8000000009177812 */ /* 0x000fe200078eb817 */
[----:B------:R-:W-:Y:S06]  /*17a0*/  BRA `(.L_x_21) ;  /* 0x00000000008c7947 */ /* 0x000fec0003800000 */
.L_x_20:
[----:B------:R-:W-:Y:S01]  /*17b0*/  DMUL R8, R22, R22 ;  /* 0x0000001616087228 */ /* 0x000fe20000000000 */
[----:B------:R-:W-:Y:S01]  /*17c0*/  IMAD.MOV.U32 R10, RZ, RZ, 0x420afc3d ;  /* 0x420afc3dff0a7424 */ /* 0x000fe200078e00ff */
[----:B------:R-:W-:Y:S01]  /*17d0*/  UMOV UR6, 0xe2f5e964 ;  /* 0xe2f5e96400067882 */ /* 0x000fe20000000000 */
[----:B------:R-:W-:Y:S01]  /*17e0*/  IMAD.MOV.U32 R11, RZ, RZ, 0x3f14359f ;  /* 0x3f14359fff0b7424 */ /* 0x000fe200078e00ff */
[----:B------:R-:W-:-:S05]  /*17f0*/  UMOV UR7, 0x3ef0bc46 ;  /* 0x3ef0bc4600077882 */ /* 0x000fca0000000000 */
[----:B------:R-:W-:Y:S01]  /*1800*/  DFMA R10, R8, -UR6, R10 ;  /* 0x80000006080a7c2b */ /* 0x000fe2000800000a */
[----:B------:R-:W-:Y:S01]  /*1810*/  UMOV UR6, 0x728c5d84 ;  /* 0x728c5d8400067882 */ /* 0x000fe20000000000 */
[----:B------:R-:W-:-:S06]  /*1820*/  UMOV UR7, 0x3f2df9f0 ;  /* 0x3f2df9f000077882 */ /* 0x000fcc0000000000 */
[----:B------:R-:W-:Y:S01]  /*1830*/  DFMA R10, R8, R10, -UR6 ;  /* 0x80000006080a7e2b */ /* 0x000fe2000800000a */
[----:B------:R-:W-:Y:S01]  /*1840*/  UMOV UR6, 0xcec4f033 ;  /* 0xcec4f03300067882 */ /* 0x000fe20000000000 */
[----:B------:R-:W-:-:S06]  /*1850*/  UMOV UR7, 0x3f4337d1 ;  /* 0x3f4337d100077882 */ /* 0x000fcc0000000000 */
[----:B------:R-:W-:Y:S01]  /*1860*/  DFMA R10, R8, R10, UR6 ;  /* 0x00000006080a7e2b */ /* 0x000fe2000800000a */
        /* <DEDUP_REMOVED lines=20> */
[----:B------:R-:W-:-:S08]  /*19b0*/  DFMA R10, R8, R10, -UR6 ;  /* 0x80000006080a7e2b */ /* 0x000fd0000800000a */
[----:B------:R-:W-:-:S08]  /*19c0*/  DFMA R10, R8, R10, RZ ;  /* 0x0000000a080a722b */ /* 0x000fd000000000ff */
[----:B------:R-:W-:-:S11]  /*19d0*/  DFMA R22, R10, R22, R22 ;  /* 0x000000160a16722b */ /* 0x000fd60000000016 */
.L_x_21:
[----:B------:R-:W-:Y:S05]  /*19e0*/  BSYNC.RECONVERGENT B0 ;  /* 0x0000000000007941 */ /* 0x000fea0003800200 */
.L_x_19:
[----:B------:R-:W0:Y:S01]  /*19f0*/  LDC.64 R8, c[0x0][0x3b8] ;  /* 0x0000ee00ff087b82 */ /* 0x000e220000000a00 */
[----:B------:R-:W-:-:S06]  /*1a00*/  UIADD3 UR4, UPT, UPT, UR4, 0x1, URZ ;  /* 0x0000000104047890 */ /* 0x000fcc000fffe0ff */
[----:B------:R-:W-:Y:S01]  /*1a10*/  ISETP.NE.AND P0, PT, R3, UR4, PT ;  /* 0x0000000403007c0c */ /* 0x000fe2000bf05270 */
[----:B0-----:R-:W-:-:S05]  /*1a20*/  IMAD.WIDE R28, R28, 0x8, R8 ;  /* 0x000000081c1c7825 */ /* 0x001fca00078e0208 */
[----:B------:R0:W-:Y:S07]  /*1a30*/  STG.E.64 desc[UR10][R28.64], R22 ;  /* 0x000000161c007986 */ /* 0x0001ee000c101b0a */
[----:B------:R-:W-:Y:S05]  /*1a40*/  @!P0 BRA `(.L_x_7) ;  /* 0x00000010000c8947 */ /* 0x000fea0003800000 */
[----:B------:R-:W-:Y:S05]  /*1a50*/  BRA `(.L_x_22) ;  /* 0xffffffe400cc7947 */ /* 0x000fea000383ffff */
.L_x_8:
[C---:B------:R-:W-:Y:S01]  /*1a60*/  LOP3.LUT R2, R3.reuse, 0x7, RZ, 0xc0, !PT ;  /* 0x0000000703027812 */ /* 0x040fe200078ec0ff */
[----:B------:R-:W-:Y:S01]  /*1a70*/  UMOV UR4, URZ ;  /* 0x000000ff00047c82 */ /* 0x000fe20008000000 */
[----:B------:R-:W-:-:S03]  /*1a80*/  LOP3.LUT R0, R3, 0xf, RZ, 0xc0, !PT ;  /* 0x0000000f03007812 */ /* 0x000fc600078ec0ff */
[----:B------:R-:W-:Y:S01]  /*1a90*/  VIADD R5, R2, 0xffffffff ;  /* 0xffffffff02057836 */ /* 0x000fe20000000000 */
[----:B------:R-:W-:-:S04]  /*1aa0*/  IADD3 R4, PT, PT, R0, -0x1, RZ ;  /* 0xffffffff00047810 */ /* 0x000fc80007ffe0ff */
[----:B------:R-:W-:Y:S02]  /*1ab0*/  ISETP.GE.U32.AND P0, PT, R4, 0x7, PT ;  /* 0x000000070400780c */ /* 0x000fe40003f06070 */
[----:B------:R-:W-:Y:S02]  /*1ac0*/  ISETP.GE.U32.AND P1, PT, R5, 0x3, PT ;  /* 0x000000030500780c */ /* 0x000fe40003f26070 */
[C---:B------:R-:W-:Y:S02]  /*1ad0*/  LOP3.LUT R4, R3.reuse, 0x7ffffff0, RZ, 0xc0, !PT ;  /* 0x7ffffff003047812 */ /* 0x040fe400078ec0ff */
[----:B------:R-:W-:-:S09]  /*1ae0*/  LOP3.LUT R5, R3, 0x3, RZ, 0xc0, !PT ;  /* 0x0000000303057812 */ /* 0x000fd200078ec0ff */
.L_x_31:
[----:B------:R-:W0:Y:S08]  /*1af0*/  LDC R3, c[0x0][0x3d0] ;  /* 0x0000f400ff037b82 */ /* 0x000e300000000800 */
[----:B-1----:R-:W1:Y:S01]  /*1b00*/  LDC.64 R20, c[0x0][0x390] ;  /* 0x0000e400ff147b82 */ /* 0x002e620000000a00 */
[----:B0-----:R-:W-:-:S04]  /*1b10*/  IMAD R28, R24, R3, UR4 ;  /* 0x00000004181c7e24 */ /* 0x001fc8000f8e0203 */
[----:B-1----:R-:W-:-:S06]  /*1b20*/  IMAD.WIDE R20, R28, 0x8, R20 ;  /* 0x000000081c147825 */ /* 0x002fcc00078e0214 */
[----:B------:R-:W5:Y:S01]  /*1b30*/  LDG.E.64 R20, desc[UR10][R20.64] ;  /* 0x0000000a14147981 */ /* 0x000f62000c1e1b00 */
[----:B------:R-:W-:Y:S01]  /*1b40*/  ISETP.GE.U32.AND P3, PT, R3, 0x10, PT ;  /* 0x000000100300780c */ /* 0x000fe20003f66070 */
[----:B------:R-:W-:Y:S01]  /*1b50*/  UIADD3 UR4, UPT, UPT, UR4, 0x1, URZ ;  /* 0x0000000104047890 */ /* 0x000fe2000fffe0ff */
[----:B------:R-:W-:-:S05]  /*1b60*/  IMAD.MOV.U32 R25, RZ, RZ, RZ ;  /* 0x000000ffff197224 */ /* 0x000fca00078e00ff */
[----:B------:R-:W-:-:S06]  /*1b70*/  ISETP.NE.AND P2, PT, R3, UR4, PT ;  /* 0x0000000403007c0c */ /* 0x000fcc000bf45270 */
[----:B------:R-:W-:Y:S07]  /*1b80*/  @!P3 BRA `(.L_x_23) ;  /* 0x0000000000ecb947 */ /* 0x000fee0003800000 */
[----:B------:R-:W-:-:S05]  /*1b90*/  UMOV UR5, URZ ;  /* 0x000000ff00057c82 */ /* 0x000fca0008000000 */
.L_x_24:
        /* <DEDUP_REMOVED lines=9> */
[----:B------:R-:W4:Y:S04]  /*1c30*/  LDG.E.64 R12, desc[UR10][R8.64+0x8] ;  /* 0x0000080a080c7981 */ /* 0x000f28000c1e1b00 */
[----:B------:R-:W4:Y:S04]  /*1c40*/  LDG.E.64 R16, desc[UR10][R6.64+0x8] ;  /* 0x0000080a06107981 */ /* 0x000f28000c1e1b00 */
[----:B------:R-:W3:Y:S04]  /*1c50*/  LDG.E.64 R18, desc[UR10][R6.64+0x10] ;  /* 0x0000100a06127981 */ /* 0x000ee8000c1e1b00 */
[----:B------:R-:W3:Y:S01]  /*1c60*/  LDG.E.64 R26, desc[UR10][R8.64+0x78] ;  /* 0x0000780a081a7981 */ /* 0x000ee2000c1e1b00 */
[----:B--2--5:R-:W-:-:S03]  /*1c70*/  DFMA R20, R22, R10, R20 ;  /* 0x0000000a1614722b */ /* 0x024fc60000000014 */
[----:B------:R-:W2:Y:S04]  /*1c80*/  LDG.E.64 R10, desc[UR10][R8.64+0x18] ;  /* 0x0000180a080a7981 */ /* 0x000ea8000c1e1b00 */
[----:B------:R-:W2:Y:S01]  /*1c90*/  LDG.E.64 R22, desc[UR10][R6.64+0x18] ;  /* 0x0000180a06167981 */ /* 0x000ea2000c1e1b00 */
[----:B----4-:R-:W-:-:S03]  /*1ca0*/  DFMA R16, R12, R16, R20 ;  /* 0x000000100c10722b */ /* 0x010fc60000000014 */
[----:B------:R-:W4:Y:S04]  /*1cb0*/  LDG.E.64 R12, desc[UR10][R8.64+0x20] ;  /* 0x0000200a080c7981 */ /* 0x000f28000c1e1b00 */
[----:B------:R-:W4:Y:S01]  /*1cc0*/  LDG.E.64 R20, desc[UR10][R6.64+0x20] ;  /* 0x0000200a06147981 */ /* 0x000f22000c1e1b00 */
[----:B---3--:R-:W-:-:S03]  /*1cd0*/  DFMA R18, R14, R18, R16 ;  /* 0x000000120e12722b */ /* 0x008fc60000000010 */
[----:B------:R-:W3:Y:S04]  /*1ce0*/  LDG.E.64 R16, desc[UR10][R8.64+0x28] ;  /* 0x0000280a08107981 */ /* 0x000ee8000c1e1b00 */
[----:B------:R-:W3:Y:S01]  /*1cf0*/  LDG.E.64 R14, desc[UR10][R6.64+0x28] ;  /* 0x0000280a060e7981 */ /* 0x000ee2000c1e1b00 */
[----:B--2---:R-:W-:-:S03]  /*1d00*/  DFMA R22, R10, R22, R18 ;  /* 0x000000160a16722b */ /* 0x004fc60000000012 */
        /* <DEDUP_REMOVED lines=25> */
[----:B------:R-:W3:Y:S04]  /*1ea0*/  LDG.E.64 R18, desc[UR10][R6.64+0x70] ;  /* 0x0000700a06127981 */ /* 0x000ee8000c1e1b00 */
[----:B------:R-:W3:Y:S01]  /*1eb0*/  LDG.E.64 R6, desc[UR10][R6.64+0x78] ;  /* 0x0000780a06067981 */ /* 0x000ee2000c1e1b00 */
[----:B------:R-:W-:-:S06]  /*1ec0*/  UIADD3 UR5, UPT, UPT, UR5, 0x10, URZ ;  /* 0x0000001005057890 */ /* 0x000fcc000fffe0ff */
[----:B------:R-:W-:Y:S01]  /*1ed0*/  ISETP.NE.AND P3, PT, R4, UR5, PT ;  /* 0x0000000504007c0c */ /* 0x000fe2000bf65270 */
[----:B--2---:R-:W-:-:S08]  /*1ee0*/  DFMA R10, R20, R10, R22 ;  /* 0x0000000a140a722b */ /* 0x004fd00000000016 */
[----:B----4-:R-:W-:-:S08]  /*1ef0*/  DFMA R10, R12, R14, R10 ;  /* 0x0000000e0c0a722b */ /* 0x010fd0000000000a */
[----:B---3--:R-:W-:-:S08]  /*1f00*/  DFMA R10, R16, R18, R10 ;  /* 0x00000012100a722b */ /* 0x008fd0000000000a */
[----:B------:R-:W-:Y:S01]  /*1f10*/  DFMA R20, R26, R6, R10 ;  /* 0x000000061a14722b */ /* 0x000fe2000000000a */
[----:B------:R-:W-:Y:S10]  /*1f20*/  @P3 BRA `(.L_x_24) ;  /* 0xfffffffc001c3947 */ /* 0x000ff4000383ffff */
[----:B------:R-:W-:-:S07]  /*1f30*/  MOV R25, R4 ;  /* 0x0000000400197202 */ /* 0x000fce0000000f00 */
.L_x_23:
[----:B------:R-:W-:-:S13]  /*1f40*/  ISETP.NE.AND P3, PT, R0, RZ, PT ;  /* 0x000000ff0000720c */ /* 0x000fda0003f65270 */
[----:B------:R-:W-:Y:S05]  /*1f50*/  @!P3 BRA `(.L_x_25) ;  /* 0x000000040028b947 */ /* 0x000fea0003800000 */
[----:B------:R-:W-:Y:S01]  /*1f60*/  ISETP.NE.AND P3, PT, R2, RZ, PT ;  /* 0x000000ff0200720c */ /* 0x000fe20003f65270 */
[----:B------:R-:W-:-:S12]  /*1f70*/  @!P0 BRA `(.L_x_26) ;  /* 0x00000000007c8947 */ /* 0x000fd80003800000 */
        /* <DEDUP_REMOVED lines=10> */
[----:B------:R-:W4:Y:S04]  /*2020*/  LDG.E.64 R10, desc[UR10][R8.64+0x10] ;  /* 0x0000100a080a7981 */ /* 0x000f28000c1e1b00 */
[----:B------:R-:W4:Y:S04]  /*2030*/  LDG.E.64 R16, desc[UR10][R6.64+0x10] ;  /* 0x0000100a06107981 */ /* 0x000f28000c1e1b00 */
[----:B------:R-:W4:Y:S01]  /*2040*/  LDG.E.64 R26, desc[UR10][R8.64+0x38] ;  /* 0x0000380a081a7981 */ /* 0x000f22000c1e1b00 */
[----:B--2--5:R-:W-:-:S03]  /*2050*/  DFMA R20, R22, R14, R20 ;  /* 0x0000000e1614722b */ /* 0x024fc60000000014 */
[----:B------:R-:W2:Y:S04]  /*2060*/  LDG.E.64 R14, desc[UR10][R8.64+0x18] ;  /* 0x0000180a080e7981 */ /* 0x000ea8000c1e1b00 */
[----:B------:R-:W2:Y:S01]  /*2070*/  LDG.E.64 R22, desc[UR10][R6.64+0x18] ;  /* 0x0000180a06167981 */ /* 0x000ea2000c1e1b00 */
[----:B---3--:R-:W-:-:S03]  /*2080*/  DFMA R12, R18, R12, R20 ;  /* 0x0000000c120c722b */ /* 0x008fc60000000014 */
[----:B------:R-:W3:Y:S04]  /*2090*/  LDG.E.64 R20, desc[UR10][R8.64+0x20] ;  /* 0x0000200a08147981 */ /* 0x000ee8000c1e1b00 */
[----:B------:R-:W3:Y:S01]  /*20a0*/  LDG.E.64 R18, desc[UR10][R6.64+0x20] ;  /* 0x0000200a06127981 */ /* 0x000ee2000c1e1b00 */
[----:B----4-:R-:W-:-:S03]  /*20b0*/  DFMA R16, R10, R16, R12 ;  /* 0x000000100a10722b */ /* 0x010fc6000000000c */
[----:B------:R-:W4:Y:S04]  /*20c0*/  LDG.E.64 R10, desc[UR10][R8.64+0x28] ;  /* 0x0000280a080a7981 */ /* 0x000f28000c1e1b00 */
[----:B------:R-:W4:Y:S01]  /*20d0*/  LDG.E.64 R12, desc[UR10][R6.64+0x28] ;  /* 0x0000280a060c7981 */ /* 0x000f22000c1e1b00 */
[----:B--2---:R-:W-:-:S03]  /*20e0*/  DFMA R22, R14, R22, R16 ;  /* 0x000000160e16722b */ /* 0x004fc60000000010 */
[----:B------:R-:W2:Y:S04]  /*20f0*/  LDG.E.64 R14, desc[UR10][R8.64+0x30] ;  /* 0x0000300a080e7981 */ /* 0x000ea8000c1e1b00 */
[----:B------:R-:W2:Y:S04]  /*2100*/  LDG.E.64 R16, desc[UR10][R6.64+0x30] ;  /* 0x0000300a06107981 */ /* 0x000ea8000c1e1b00 */
[----:B------:R-:W2:Y:S01]  /*2110*/  LDG.E.64 R6, desc[UR10][R6.64+0x38] ;  /* 0x0000380a06067981 */ /* 0x000ea2000c1e1b00 */
[----:B---3--:R-:W-:-:S08]  /*2120*/  DFMA R18, R20, R18, R22 ;  /* 0x000000121412722b */ /* 0x008fd00000000016 */
[----:B----4-:R-:W-:Y:S01]  /*2130*/  DFMA R10, R10, R12, R18 ;  /* 0x0000000c0a0a722b */ /* 0x010fe20000000012 */
[----:B------:R-:W-:-:S07]  /*2140*/  VIADD R25, R25, 0x8 ;  /* 0x0000000819197836 */ /* 0x000fce0000000000 */
[----:B--2---:R-:W-:-:S08]  /*2150*/  DFMA R10, R14, R16, R10 ;  /* 0x000000100e0a722b */ /* 0x004fd0000000000a */
[----:B------:R-:W-:-:S11]  /*2160*/  DFMA R20, R26, R6, R10 ;  /* 0x000000061a14722b */ /* 0x000fd6000000000a */
.L_x_26:
        /* <DEDUP_REMOVED lines=15> */
[----:B------:R-:W4:Y:S04]  /*2260*/  LDG.E.64 R26, desc[UR10][R22.64+0x18] ;  /* 0x0000180a161a7981 */ /* 0x000f28000c1e1b00 */
[----:B------:R-:W4:Y:S01]  /*2270*/  LDG.E.64 R6, desc[UR10][R6.64+0x18] ;  /* 0x0000180a06067981 */ /* 0x000f22000c1e1b00 */
[----:B------:R-:W-:Y:S01]  /*2280*/  VIADD R25, R25, 0x4 ;  /* 0x0000000419197836 */ /* 0x000fe20000000000 */
[----:B--2--5:R-:W-:-:S08]  /*2290*/  DFMA R16, R16, R18, R20 ;  /* 0x000000121010722b */ /* 0x024fd00000000014 */
[----:B---3--:R-:W-:-:S08]  /*22a0*/  DFMA R12, R12, R14, R16 ;  /* 0x0000000e0c0c722b */ /* 0x008fd00000000010 */
[----:B----4-:R-:W-:-:S08]  /*22b0*/  DFMA R8, R8, R10, R12 ;  /* 0x0000000a0808722b */ /* 0x010fd0000000000c */
[----:B------:R-:W-:-:S11]  /*22c0*/  DFMA R20, R6, R26, R8 ;  /* 0x0000001a0614722b */ /* 0x000fd60000000008 */
.L_x_27:
[----:B------:R-:W-:Y:S05]  /*22d0*/  @!P3 BRA `(.L_x_25) ;  /* 0x000000000048b947 */ /* 0x000fea0003800000 */
[----:B------:R-:W0:Y:S01]  /*22e0*/  LDC.64 R8, c[0x0][0x3b0] ;  /* 0x0000ec00ff087b82 */ /* 0x000e220000000a00 */
[-CC-:B------:R-:W-:Y:S02]  /*22f0*/  IMAD R11, R24, R3.reuse, R25.reuse ;  /* 0x00000003180b7224 */ /* 0x180fe400078e0219 */
[----:B------:R-:W-:-:S05]  /*2300*/  IMAD R13, R28, R3, R25 ;  /* 0x000000031c0d7224 */ /* 0x000fca00078e0219 */
[----:B------:R-:W1:Y:S01]  /*2310*/  LDC.64 R6, c[0x0][0x3a8] ;  /* 0x0000ea00ff067b82 */ /* 0x000e620000000a00 */
[----:B0-----:R-:W-:-:S05]  /*2320*/  IMAD.WIDE R8, R11, 0x8, R8 ;  /* 0x000000080b087825 */ /* 0x001fca00078e0208 */
[----:B------:R-:W2:Y:S01]  /*2330*/  LDG.E.64 R10, desc[UR10][R8.64] ;  /* 0x0000000a080a7981 */ /* 0x000ea2000c1e1b00 */
[----:B-1----:R-:W-:-:S05]  /*2340*/  IMAD.WIDE R6, R13, 0x8, R6 ;  /* 0x000000080d067825 */ /* 0x002fca00078e0206 */
        /* <DEDUP_REMOVED lines=11> */
.L_x_25:
[----:B-----5:R-:W-:Y:S01]  /*2400*/  LOP3.LUT R7, R21, 0x7fffffff, RZ, 0xc0, !PT ;  /* 0x7fffffff15077812 */ /* 0x020fe200078ec0ff */
[----:B------:R-:W-:Y:S01]  /*2410*/  UMOV UR6, 0x24dd2f1a ;  /* 0x24dd2f1a00067882 */ /* 0x000fe20000000000 */
[----:B------:R-:W-:Y:S01]  /*2420*/  MOV R6, R20 ;  /* 0x0000001400067202 */ /* 0x000fe20000000f00 */
[----:B------:R-:W-:Y:S01]  /*2430*/  UMOV UR7, 0x3fe4f922 ;  /* 0x3fe4f92200077882 */ /* 0x000fe20000000000 */
[----:B------:R-:W-:Y:S04]  /*2440*/  BSSY.RECONVERGENT B0, `(.L_x_28) ;  /* 0x000005f000007945 */ /* 0x000fe80003800200 */
[----:B------:R-:W-:-:S14]  /*2450*/  DSETP.GE.AND P3, PT, R6, UR6, PT ;  /* 0x0000000606007e2a */ /* 0x000fdc000bf66000 */
[----:B------:R-:W-:Y:S05]  /*2460*/  @!P3 BRA `(.L_x_29) ;  /* 0x0000000000e4b947 */ /* 0x000fea0003800000 */
[----:B------:R-:W-:Y:S01]  /*2470*/  DADD R10, R6, R6 ;  /* 0x00000000060a7229 */ /* 0x000fe20000000006 */
[----:B------:R-:W-:Y:S01]  /*2480*/  UMOV UR6, 0xfefa39ef ;  /* 0xfefa39ef00067882 */ /* 0x000fe20000000000 */
[----:B------:R-:W-:Y:S01]  /*2490*/  UMOV UR7, 0x3fe62e42 ;  /* 0x3fe62e4200077882 */ /* 0x000fe20000000000 */
[----:B------:R-:W-:Y:S01]  /*24a0*/  IMAD.MOV.U32 R12, RZ, RZ, -0x7649667 ;  /* 0xf89b6999ff0c7424 */ /* 0x000fe200078e00ff */
[----:B------:R-:W-:Y:S01]  /*24b0*/  ISETP.GT.U32.AND P3, PT, R7, 0x40330fc1, PT ;  /* 0x40330fc10700780c */ /* 0x000fe20003f64070 */
[----:B------:R-:W-:Y:S01]  /*24c0*/  IMAD.MOV.U32 R13, RZ, RZ, 0x3e928a27 ;  /* 0x3e928a27ff0d7424 */ /* 0x000fe200078e00ff */
[----:B------:R-:W0:Y:S02]  /*24d0*/  F2F.F32.F64 R6, R10 ;  /* 0x0000000a00067310 */ /* 0x000e240000301000 */
        /* <DEDUP_REMOVED lines=16> */
[----:B------:R-:W-:Y:S01]  /*25e0*/  UMOV UR7, 0x3f2a01a0 ;  /* 0x3f2a01a000077882 */ /* 0x000fe20000000000 */
[----:B0-----:R-:W-:-:S05]  /*25f0*/  DADD R14, -R10, 1 ;  /* 0x3ff000000a0e7429 */ /* 0x001fca0000000100 */
        /* <DEDUP_REMOVED lines=15> */
[----:B------:R-:W-:-:S08]  /*26f0*/  DFMA R12, R8, R12, UR6 ;  /* 0x00000006080c7e2b */ /* 0x000fd0000800000c */
[----:B------:R-:W-:-:S08]  /*2700*/  DMUL R12, R8, R12 ;  /* 0x0000000c080c7228 */ /* 0x000fd00000000000 */
[----:B------:R-:W-:Y:S01]  /*2710*/  DFMA R12, R8, R12, R8 ;  /* 0x0000000c080c722b */ /* 0x000fe20000000008 */
[----:B------:R-:W-:-:S07]  /*2720*/  MOV R8, RZ ;  /* 0x000000ff00087202 */ /* 0x000fce0000000f00 */
[----:B------:R-:W-:-:S08]  /*2730*/  DFMA R12, -R12, R10, R14 ;  /* 0x0000000a0c0c722b */ /* 0x000fd0000000010e */
        /* <DEDUP_REMOVED lines=12> */
.L_x_29:
[----:B------:R-:W-:Y:S01]  /*2800*/  DMUL R6, R20, R20 ;  /* 0x0000001414067228 */ /* 0x000fe20000000000 */
[----:B------:R-:W-:Y:S01]  /*2810*/  IMAD.MOV.U32 R8, RZ, RZ, 0x420afc3d ;  /* 0x420afc3dff087424 */ /* 0x000fe200078e00ff */
[----:B------:R-:W-:Y:S01]  /*2820*/  MOV R9, 0x3f14359f ;  /* 0x3f14359f00097802 */ /* 0x000fe20000000f00 */
[----:B------:R-:W-:Y:S01]  /*2830*/  UMOV UR6, 0xe2f5e964 ;  /* 0xe2f5e96400067882 */ /* 0x000fe20000000000 */
[----:B------:R-:W-:-:S04]  /*2840*/  UMOV UR7, 0x3ef0bc46 ;  /* 0x3ef0bc4600077882 */ /* 0x000fc80000000000 */
        /* <DEDUP_REMOVED lines=30> */
.L_x_30:
[----:B------:R-:W-:Y:S05]  /*2a30*/  BSYNC.RECONVERGENT B0 ;  /* 0x0000000000007941 */ /* 0x000fea0003800200 */
.L_x_28:
[----:B------:R-:W0:Y:S02]  /*2a40*/  LDC.64 R6, c[0x0][0x3b8] ;  /* 0x0000ee00ff067b82 */ /* 0x000e240000000a00 */
[----:B0-----:R-:W-:-:S05]  /*2a50*/  IMAD.WIDE R28, R28, 0x8, R6 ;  /* 0x000000081c1c7825 */ /* 0x001fca00078e0206 */
[----:B------:R1:W-:Y:S01]  /*2a60*/  STG.E.64 desc[UR10][R28.64], R10 ;  /* 0x0000000a1c007986 */ /* 0x0003e2000c101b0a */
[----:B------:R-:W-:Y:S05]  /*2a70*/  @P2 BRA `(.L_x_31) ;  /* 0xfffffff0001c2947 */ /* 0x000fea000383ffff */
.L_x_7:
[----:B------:R-:W2:Y:S02]  /*2a80*/  LDCU UR5, c[0x0][0x3d4] ;  /* 0x00007a80ff0577ac */ /* 0x000ea40008000800 */
[----:B--2---:R-:W-:-:S05]  /*2a90*/  IMAD.U32 R13, RZ, RZ, UR5 ;  /* 0x00000005ff0d7e24 */ /* 0x004fca000f8e00ff */
[----:B------:R-:W-:-:S13]  /*2aa0*/  ISETP.GE.AND P0, PT, R13, 0x1, PT ;  /* 0x000000010d00780c */ /* 0x000fda0003f06270 */
[----:B------:R-:W-:Y:S05]  /*2ab0*/  @!P0 EXIT ;  /* 0x000000000000894d */ /* 0x000fea0003800000 */
[----:B------:R-:W-:-:S13]  /*2ac0*/  ISETP.GE.AND P0, PT, R3, 0x1, PT ;  /* 0x000000010300780c */ /* 0x000fda0003f06270 */
[----:B------:R-:W-:Y:S05]  /*2ad0*/  @!P0 BRA `(.L_x_32) ;  /* 0x0000001000448947 */ /* 0x000fea0003800000 */
[----:B------:R-:W2:Y:S01]  /*2ae0*/  LDCU.64 UR8, c[0x0][0x3b8] ;  /* 0x00007700ff0877ac */ /* 0x000ea20008000a00 */
[C---:B------:R-:W-:Y:S01]  /*2af0*/  LOP3.LUT R6, R3.reuse, 0x7, RZ, 0xc0, !PT ;  /* 0x0000000703067812 */ /* 0x040fe200078ec0ff */
[----:B------:R-:W-:Y:S01]  /*2b00*/  IMAD R4, R24, R3, RZ ;  /* 0x0000000318047224 */ /* 0x000fe200078e02ff */
[C---:B------:R-:W-:Y:S01]  /*2b10*/  LOP3.LUT R7, R3.reuse, 0xf, RZ, 0xc0, !PT ;  /* 0x0000000f03077812 */ /* 0x040fe200078ec0ff */
[----:B------:R-:W3:Y:S01]  /*2b20*/  LDCU.64 UR6, c[0x0][0x398] ;  /* 0x00007300ff0677ac */ /* 0x000ee20008000a00 */
[----:B------:R-:W-:Y:S01]  /*2b30*/  LOP3.LUT R5, R3, 0x7ffffff0, RZ, 0xc0, !PT ;  /* 0x7ffffff003057812 */ /* 0x000fe200078ec0ff */
[----:B------:R-:W-:Y:S01]  /*2b40*/  VIADD R2, R6, 0xffffffff ;  /* 0xffffffff06027836 */ /* 0x000fe20000000000 */
[----:B------:R-:W-:Y:S01]  /*2b50*/  IADD3 R0, PT, PT, R7, -0x1, RZ ;  /* 0xffffffff07007810 */ /* 0x000fe20007ffe0ff */
[----:B------:R-:W-:-:S03]  /*2b60*/  UMOV UR4, URZ ;  /* 0x000000ff00047c82 */ /* 0x000fc60008000000 */
[----:B------:R-:W-:Y:S02]  /*2b70*/  ISETP.GE.U32.AND P0, PT, R0, 0x7, PT ;  /* 0x000000070000780c */ /* 0x000fe40003f06070 */
[----:B------:R-:W-:Y:S02]  /*2b80*/  ISETP.GE.U32.AND P1, PT, R2, 0x3, PT ;  /* 0x000000030200780c */ /* 0x000fe40003f26070 */
[----:B------:R-:W-:Y:S02]  /*2b90*/  LOP3.LUT R2, R3, 0x3, RZ, 0xc0, !PT ;  /* 0x0000000303027812 */ /* 0x000fe400078ec0ff */
[----:B------:R-:W-:Y:S01]  /*2ba0*/  IADD3 R0, PT, PT, -R5, RZ, RZ ;  /* 0x000000ff05007210 */ /* 0x000fe20007ffe1ff */
[----:B--2---:R-:W-:Y:S02]  /*2bb0*/  UIADD3 UR8, UP0, UPT, UR8, 0x40, URZ ;  /* 0x0000004008087890 */ /* 0x004fe4000ff1e0ff */
[----:B---3--:R-:W-:Y:S02]  /*2bc0*/  UIADD3 UR6, UP1, UPT, UR6, 0x40, URZ ;  /* 0x0000004006067890 */ /* 0x008fe4000ff3e0ff */
[----:B------:R-:W-:-:S02]  /*2bd0*/  UIADD3.X UR9, UPT, UPT, URZ, UR9, URZ, UP0, !UPT ;  /* 0x00000009ff097290 */ /* 0x000fc400087fe4ff */
[----:B------:R-:W-:-:S12]  /*2be0*/  UIADD3.X UR7, UPT, UPT, URZ, UR7, URZ, UP1, !UPT ;  /* 0x00000007ff077290 */ /* 0x000fd80008ffe4ff */
.L_x_41:
[----:B------:R-:W2:Y:S08]  /*2bf0*/  LDC.64 R8, c[0x0][0x3d0] ;  /* 0x0000f400ff087b82 */ /* 0x000eb00000000a00 */
[----:B------:R-:W3:Y:S01]  /*2c00*/  LDC.64 R20, c[0x0][0x3a0] ;  /* 0x0000e800ff147b82 */ /* 0x000ee20000000a00 */
[----:B--2---:R-:W-:-:S04]  /*2c10*/  IMAD R3, R24, R9, UR4 ;  /* 0x0000000418037e24 */ /* 0x004fc8000f8e0209 */
[----:B---3--:R-:W-:-:S06]  /*2c20*/  IMAD.WIDE R20, R3, 0x8, R20 ;  /* 0x0000000803147825 */ /* 0x008fcc00078e0214 */
[----:B------:R-:W5:Y:S01]  /*2c30*/  LDG.E.64 R20, desc[UR10][R20.64] ;  /* 0x0000000a14147981 */ /* 0x000f62000c1e1b00 */
[----:B------:R-:W-:Y:S01]  /*2c40*/  ISETP.GE.U32.AND P2, PT, R8, 0x10, PT ;  /* 0x000000100800780c */ /* 0x000fe20003f46070 */
[----:B------:R-:W-:Y:S02]  /*2c50*/  IMAD.MOV.U32 R26, RZ, RZ, RZ ;  /* 0x000000ffff1a7224 */ /* 0x000fe400078e00ff */
[----:B------:R-:W-:-:S10]  /*2c60*/  IMAD R25, R3, R8, RZ ;  /* 0x0000000803197224 */ /* 0x000fd400078e02ff */
[----:B-1----:R-:W-:Y:S05]  /*2c70*/  @!P2 BRA `(.L_x_33) ;  /* 0x0000000000fca947 */ /* 0x002fea0003800000 */
[----:B------:R-:W-:Y:S01]  /*2c80*/  MOV R27, R25 ;  /* 0x00000019001b7202 */ /* 0x000fe20000000f00 */
[----:B------:R-:W-:Y:S01]  /*2c90*/  IMAD.MOV.U32 R8, RZ, RZ, R4 ;  /* 0x000000ffff087224 */ /* 0x000fe200078e0004 */
[----:B------:R-:W-:-:S07]  /*2ca0*/  MOV R26, R0 ;  /* 0x00000000001a7202 */ /* 0x000fce0000000f00 */
.L_x_34:
[----:B-1----:R-:W-:Y:S01]  /*2cb0*/  MOV R11, UR9 ;  /* 0x00000009000b7c02 */ /* 0x002fe20008000f00 */
[----:B------:R-:W-:Y:S01]  /*2cc0*/  IMAD.U32 R10, RZ, RZ, UR8 ;  /* 0x00000008ff0a7e24 */ /* 0x000fe2000f8e00ff */
[----:B------:R-:W-:Y:S01]  /*2cd0*/  MOV R13, UR7 ;  /* 0x00000007000d7c02 */ /* 0x000fe20008000f00 */
[----:B------:R-:W-:Y:S02]  /*2ce0*/  IMAD.U32 R12, RZ, RZ, UR6 ;  /* 0x00000006ff0c7e24 */ /* 0x000fe4000f8e00ff */
[----:B------:R-:W-:-:S04]  /*2cf0*/  IMAD.WIDE R10, R8, 0x8, R10 ;  /* 0x00000008080a7825 */ /* 0x000fc800078e020a */
[----:B------:R-:W-:Y:S01]  /*2d00*/  IMAD.WIDE R12, R27, 0x8, R12 ;  /* 0x000000081b0c7825 */ /* 0x000fe200078e020c */
[----:B------:R-:W2:Y:S04]  /*2d10*/  LDG.E.64 R18, desc[UR10][R10.64+-0x40] ;  /* 0xffffc00a0a127981 */ /* 0x000ea8000c1e1b00 */
[----:B------:R-:W2:Y:S04]  /*2d20*/  LDG.E.64 R16, desc[UR10][R12.64+-0x40] ;  /* 0xffffc00a0c107981 */ /* 0x000ea8000c1e1b00 */
[----:B------:R-:W3:Y:S04]  /*2d30*/  LDG.E.64 R14, desc[UR10][R10.64+-0x38] ;  /* 0xffffc80a0a0e7981 */ /* 0x000ee8000c1e1b00 */
[----:B0-----:R-:W3:Y:S01]  /*2d40*/  LDG.E.64 R22, desc[UR10][R12.64+-0x38] ;  /* 0xffffc80a0c167981 */ /* 0x001ee2000c1e1b00 */
[----:B--2--5:R-:W-:-:S03]  /*2d50*/  DFMA R16, R18, R16, R20 ;  /* 0x000000101210722b */ /* 0x024fc60000000014 */
[----:B------:R-:W2:Y:S04]  /*2d60*/  LDG.E.64 R18, desc[UR10][R10.64+-0x30] ;  /* 0xffffd00a0a127981 */ /* 0x000ea8000c1e1b00 */
[----:B------:R-:W4:Y:S01]  /*2d70*/  LDG.E.64 R20, desc[UR10][R12.64+-0x28] ;  /* 0xffffd80a0c147981 */ /* 0x000f22000c1e1b00 */
[----:B---3--:R-:W-:-:S03]  /*2d80*/  DFMA R22, R14, R22, R16 ;  /* 0x000000160e16722b */ /* 0x008fc60000000010 */
[----:B------:R-:W2:Y:S04]  /*2d90*/  LDG.E.64 R16, desc[UR10][R12.64+-0x30] ;  /* 0xffffd00a0c107981 */ /* 0x000ea8000c1e1b00 */
[----:B------:R-:W4:Y:S01]  /*2da0*/  LDG.E.64 R14, desc[UR10][R10.64+-0x28] ;  /* 0xffffd80a0a0e7981 */ /* 0x000f22000c1e1b00 */
[----:B--2---:R-:W-:-:S03]  /*2db0*/  DFMA R16, R18, R16, R22 ;  /* 0x000000101210722b */ /* 0x004fc60000000016 */
[----:B------:R-:W2:Y:S04]  /*2dc0*/  LDG.E.64 R18, desc[UR10][R10.64+-0x20] ;  /* 0xffffe00a0a127981 */ /* 0x000ea8000c1e1b00 */
[----:B------:R-:W3:Y:S01]  /*2dd0*/  LDG.E.64 R22, desc[UR10][R12.64+-0x18] ;  /* 0xffffe80a0c167981 */ /* 0x000ee2000c1e1b00 */
[----:B----4-:R-:W-:-:S03]  /*2de0*/  DFMA R20, R14, R20, R16 ;  /* 0x000000140e14722b */ /* 0x010fc60000000010 */
[----:B------:R-:W2:Y:S04]  /*2df0*/  LDG.E.64 R16, desc[UR10][R12.64+-0x20] ;  /* 0xffffe00a0c107981 */ /* 0x000ea8000c1e1b00 */
[----:B------:R-:W3:Y:S01]  /*2e00*/  LDG.E.64 R14, desc[UR10][R10.64+-0x18] ;  /* 0xffffe80a0a0e7981 */ /* 0x000ee2000c1e1b00 */
[----:B--2---:R-:W-:-:S03]  /*2e10*/  DFMA R16, R18, R16, R20 ;  /* 0x000000101210722b */ /* 0x004fc60000000014 */
        /* <DEDUP_REMOVED lines=22> */
[----:B------:R-:W3:Y:S02]  /*2f80*/  LDG.E.64 R18, desc[UR10][R12.64+0x20] ;  /* 0x0000200a0c127981 */ /* 0x000ee4000c1e1b00 */
[----:B---3--:R-:W-:Y:S02]  /*2f90*/  DFMA R14, R16, R18, R14 ;  /* 0x00000012100e722b */ /* 0x008fe4000000000e */
[----:B------:R-:W3:Y:S04]  /*2fa0*/  LDG.E.64 R16, desc[UR10][R10.64+0x30] ;  /* 0x0000300a0a107981 */ /* 0x000ee8000c1e1b00 */
[----:B------:R-:W4:Y:S02]  /*2fb0*/  LDG.E.64 R18, desc[UR10][R10.64+0x38] ;  /* 0x0000380a0a127981 */ /* 0x000f24000c1e1b00 */
[----:B--2---:R-:W-:-:S02]  /*2fc0*/  DFMA R20, R20, R22, R14 ;  /* 0x000000161414722b */ /* 0x004fc4000000000e */
[----:B------:R-:W3:Y:S04]  /*2fd0*/  LDG.E.64 R14, desc[UR10][R12.64+0x30] ;  /* 0x0000300a0c0e7981 */ /* 0x000ee8000c1e1b00 */
[----:B------:R-:W4:Y:S01]  /*2fe0*/  LDG.E.64 R22, desc[UR10][R12.64+0x38] ;  /* 0x0000380a0c167981 */ /* 0x000f22000c1e1b00 */
[----:B------:R-:W-:-:S05]  /*2ff0*/  VIADD R26, R26, 0x10 ;  /* 0x000000101a1a7836 */ /* 0x000fca0000000000 */
[----:B------:R-:W-:Y:S01]  /*3000*/  ISETP.NE.AND P2, PT, R26, RZ, PT ;  /* 0x000000ff1a00720c */ /* 0x000fe20003f45270 */
[----:B------:R-:W-:Y:S01]  /*3010*/  VIADD R27, R27, 0x10 ;  /* 0x000000101b1b7836 */ /* 0x000fe20000000000 */
[----:B------:R-:W-:Y:S01]  /*3020*/  IADD3 R8, PT, PT, R8, 0x10, RZ ;  /* 0x0000001008087810 */ /* 0x000fe20007ffe0ff */
[----:B---3--:R-:W-:-:S08]  /*3030*/  DFMA R20, R16, R14, R20 ;  /* 0x0000000e1014722b */ /* 0x008fd00000000014 */
[----:B----4-:R-:W-:Y:S02]  /*3040*/  DFMA R20, R18, R22, R20 ;  /* 0x000000161214722b */ /* 0x010fe40000000014 */
[----:B------:R-:W-:Y:S09]  /*3050*/  @P2 BRA `(.L_x_34) ;  /* 0xfffffffc00142947 */ /* 0x000ff2000383ffff */
[----:B------:R-:W-:-:S07]  /*3060*/  MOV R26, R5 ;  /* 0x00000005001a7202 */ /* 0x000fce0000000f00 */
.L_x_33:
[----:B------:R-:W-:-:S13]  /*3070*/  ISETP.NE.AND P2, PT, R7, RZ, PT ;  /* 0x000000ff0700720c */ /* 0x000fda0003f45270 */
[----:B------:R-:W-:Y:S05]  /*3080*/  @!P2 BRA `(.L_x_35) ;  /* 0x000000040028a947 */ /* 0x000fea0003800000 */
[----:B------:R-:W-:Y:S01]  /*3090*/  ISETP.NE.AND P2, PT, R6, RZ, PT ;  /* 0x000000ff0600720c */ /* 0x000fe20003f45270 */
[----:B------:R-:W-:-:S12]  /*30a0*/  @!P0 BRA `(.L_x_36) ;  /* 0x00000000007c8947 */ /* 0x000fd80003800000 */
[----:B------:R-:W2:Y:S01]  /*30b0*/  LDC.64 R12, c[0x0][0x3b8] ;  /* 0x0000ee00ff0c7b82 */ /* 0x000ea20000000a00 */
[----:B------:R-:W-:Y:S01]  /*30c0*/  IADD3 R17, PT, PT, R25, R26, RZ ;  /* 0x0000001a19117210 */ /* 0x000fe20007ffe0ff */
[----:B------:R-:W-:-:S06]  /*30d0*/  IMAD.IADD R15, R4, 0x1, R26 ;  /* 0x00000001040f7824 */ /* 0x000fcc00078e021a */
[----:B-1----:R-:W1:Y:S01]  /*30e0*/  LDC.64 R10, c[0x0][0x398] ;  /* 0x0000e600ff0a7b82 */ /* 0x002e620000000a00 */
[----:B--2---:R-:W-:-:S05]  /*30f0*/  IMAD.WIDE R12, R15, 0x8, R12 ;  /* 0x000000080f0c7825 */ /* 0x004fca00078e020c */
[----:B------:R-:W2:Y:S01]  /*3100*/  LDG.E.64 R14, desc[UR10][R12.64] ;  /* 0x0000000a0c0e7981 */ /* 0x000ea2000c1e1b00 */
[----:B-1----:R-:W-:-:S03]  /*3110*/  IMAD.WIDE R10, R17, 0x8, R10 ;  /* 0x00000008110a7825 */ /* 0x002fc600078e020a */
[----:B0-----:R-:W3:Y:S04]  /*3120*/  LDG.E.64 R28, desc[UR10][R12.64+0x38] ;  /* 0x0000380a0c1c7981 */ /* 0x001ee8000c1e1b00 */
[----:B------:R-:W2:Y:S04]  /*3130*/  LDG.E.64 R18, desc[UR10][R10.64] ;  /* 0x0000000a0a127981 */ /* 0x000ea8000c1e1b00 */
[----:B------:R-:W4:Y:S04]  /*3140*/  LDG.E.64 R16, desc[UR10][R12.64+0x8] ;  /* 0x0000080a0c107981 */ /* 0x000f28000c1e1b00 */
[----:B------:R-:W4:Y:S01]  /*3150*/  LDG.E.64 R22, desc[UR10][R10.64+0x8] ;  /* 0x0000080a0a167981 */ /* 0x000f22000c1e1b00 */
[----:B--2--5:R-:W-:-:S03]  /*3160*/  DFMA R18, R14, R18, R20 ;  /* 0x000000120e12722b */ /* 0x024fc60000000014 */
        /* <DEDUP_REMOVED lines=13> */
[----:B------:R-:W2:Y:S04]  /*3240*/  LDG.E.64 R14, desc[UR10][R10.64+0x30] ;  /* 0x0000300a0a0e7981 */ /* 0x000ea8000c1e1b00 */
[----:B------:R-:W3:Y:S01]  /*3250*/  LDG.E.64 R10, desc[UR10][R10.64+0x38] ;  /* 0x0000380a0a0a7981 */ /* 0x000ee2000c1e1b00 */
[----:B----4-:R-:W-:Y:S01]  /*3260*/  DFMA R18, R20, R18, R22 ;  /* 0x000000121412722b */ /* 0x010fe20000000016 */
[----:B------:R-:W-:-:S07]  /*3270*/  VIADD R26, R26, 0x8 ;  /* 0x000000081a1a7836 */ /* 0x000fce0000000000 */
[----:B--2---:R-:W-:-:S08]  /*3280*/  DFMA R14, R16, R14, R18 ;  /* 0x0000000e100e722b */ /* 0x004fd00000000012 */
[----:B---3--:R-:W-:-:S11]  /*3290*/  DFMA R20, R28, R10, R14 ;  /* 0x0000000a1c14722b */ /* 0x008fd6000000000e */
.L_x_36:
        /* <DEDUP_REMOVED lines=10> */
[----:B------:R-:W3:Y:S04]  /*3340*/  LDG.E.64 R12, desc[UR10][R16.64+0x8] ;  /* 0x0000080a100c7981 */ /* 0x000ee8000c1e1b00 */
[----:B0-----:R-:W2:Y:S04]  /*3350*/  LDG.E.64 R22, desc[UR10][R10.64] ;  /* 0x0000000a0a167981 */ /* 0x001ea8000c1e1b00 */
[----:B------:R-:W3:Y:S04]  /*3360*/  LDG.E.64 R14, desc[UR10][R10.64+0x8] ;  /* 0x0000080a0a0e7981 */ /* 0x000ee8000c1e1b00 */
[----:B------:R-:W4:Y:S01]  /*3370*/  LDG.E.64 R28, desc[UR10][R16.64+0x18] ;  /* 0x0000180a101c7981 */ /* 0x000f22000c1e1b00 */
[----:B--2--5:R-:W-:-:S03]  /*3380*/  DFMA R22, R18, R22, R20 ;  /* 0x000000161216722b */ /* 0x024fc60000000014 */
[----:B------:R-:W2:Y:S04]  /*3390*/  LDG.E.64 R20, desc[UR10][R16.64+0x10] ;  /* 0x0000100a10147981 */ /* 0x000ea8000c1e1b00 */
[----:B------:R-:W2:Y:S04]  /*33a0*/  LDG.E.64 R18, desc[UR10][R10.64+0x10] ;  /* 0x0000100a0a127981 */ /* 0x000ea8000c1e1b00 */
[----:B------:R-:W4:Y:S01]  /*33b0*/  LDG.E.64 R10, desc[UR10][R10.64+0x18] ;  /* 0x0000180a0a0a7981 */ /* 0x000f22000c1e1b00 */
[----:B---3--:R-:W-:Y:S01]  /*33c0*/  DFMA R12, R12, R14, R22 ;  /* 0x0000000e0c0c722b */ /* 0x008fe20000000016 */
[----:B------:R-:W-:-:S07]  /*33d0*/  IADD3 R26, PT, PT, R26, 0x4, RZ ;  /* 0x000000041a1a7810 */ /* 0x000fce0007ffe0ff */
[----:B--2---:R-:W-:-:S08]  /*33e0*/  DFMA R20, R20, R18, R12 ;  /* 0x000000121414722b */ /* 0x004fd0000000000c */
[----:B----4-:R-:W-:-:S11]  /*33f0*/  DFMA R20, R28, R10, R20 ;  /* 0x0000000a1c14722b */ /* 0x010fd60000000014 */
.L_x_37:
[----:B------:R-:W-:Y:S05]  /*3400*/  @!P2 BRA `(.L_x_35) ;  /* 0x000000000048a947 */ /* 0x000fea0003800000 */
[----:B-1----:R-:W1:Y:S01]  /*3410*/  LDC.64 R10, c[0x0][0x3b8] ;  /* 0x0000ee00ff0a7b82 */ /* 0x002e620000000a00 */
[----:B------:R-:W-:Y:S01]  /*3420*/  IADD3 R25, PT, PT, R25, R26, RZ ;  /* 0x0000001a19197210 */ /* 0x000fe20007ffe0ff */
[----:B------:R-:W-:-:S06]  /*3430*/  IMAD.IADD R13, R4, 0x1, R26 ;  /* 0x00000001040d7824 */ /* 0x000fcc00078e021a */
[----:B------:R-:W2:Y:S01]  /*3440*/  LDC.64 R16, c[0x0][0x398] ;  /* 0x0000e600ff107b82 */ /* 0x000ea20000000a00 */
[----:B-1----:R-:W-:-:S05]  /*3450*/  IMAD.WIDE R10, R13, 0x8, R10 ;  /* 0x000000080d0a7825 */ /* 0x002fca00078e020a */
[----:B------:R-:W3:Y:S01]  /*3460*/  LDG.E.64 R12, desc[UR10][R10.64] ;  /* 0x0000000a0a0c7981 */ /* 0x000ee2000c1e1b00 */
[----:B--2---:R-:W-:-:S05]  /*3470*/  IMAD.WIDE R16, R25, 0x8, R16 ;  /* 0x0000000819107825 */ /* 0x004fca00078e0210 */
[----:B------:R-:W3:Y:S01]  /*3480*/  LDG.E.64 R14, desc[UR10][R16.64] ;  /* 0x0000000a100e7981 */ /* 0x000ee2000c1e1b00 */
[----:B------:R-:W-:Y:S01]  /*3490*/  ISETP.NE.AND P2, PT, R2, 0x1, PT ;  /* 0x000000010200780c */ /* 0x000fe20003f45270 */
[----:B---3-5:R-:W-:-:S12]  /*34a0*/  DFMA R20, R12, R14, R20 ;  /* 0x0000000e0c14722b */ /* 0x028fd80000000014 */
[----:B------:R-:W-:Y:S05]  /*34b0*/  @!P2 BRA `(.L_x_35) ;  /* 0x00000000001ca947 */ /* 0x000fea0003800000 */
[----:B------:R-:W-:Y:S01]  /*34c0*/  ISETP.NE.AND P2, PT, R2, 0x2, PT ;  /* 0x000000020200780c */ /* 0x000fe20003f45270 */
[----:B------:R-:W2:Y:S04]  /*34d0*/  LDG.E.64 R12, desc[UR10][R10.64+0x8] ;  /* 0x0000080a0a0c7981 */ /* 0x000ea8000c1e1b00 */
[----:B------:R-:W2:Y:S08]  /*34e0*/  LDG.E.64 R14, desc[UR10][R16.64+0x8] ;  /* 0x0000080a100e7981 */ /* 0x000eb0000c1e1b00 */
[----:B------:R-:W3:Y:S04]  /*34f0*/  @P2 LDG.E.64 R18, desc[UR10][R10.64+0x10] ;  /* 0x0000100a0a122981 */ /* 0x000ee8000c1e1b00 */
[----:B0-----:R-:W3:Y:S01]  /*3500*/  @P2 LDG.E.64 R22, desc[UR10][R16.64+0x10] ;  /* 0x0000100a10162981 */ /* 0x001ee2000c1e1b00 */
[----:B--2---:R-:W-:-:S08]  /*3510*/  DFMA R20, R12, R14, R20 ;  /* 0x0000000e0c14722b */ /* 0x004fd00000000014 */
[----:B---3--:R-:W-:-:S11]  /*3520*/  @P2 DFMA R20, R18, R22, R20 ;  /* 0x000000161214222b */ /* 0x008fd60000000014 */
.L_x_35:
[----:B-1---5:R-:W-:Y:S01]  /*3530*/  LOP3.LUT R11, R21, 0x7fffffff, RZ, 0xc0, !PT ;  /* 0x7fffffff150b7812 */ /* 0x022fe200078ec0ff */
        /* <DEDUP_REMOVED lines=9> */
[----:B------:R-:W-:Y:S01]  /*35d0*/  MOV R14, 0xf89b6999 ;  /* 0xf89b6999000e7802 */ /* 0x000fe20000000f00 */
[----:B------:R-:W-:Y:S01]  /*35e0*/  IMAD.MOV.U32 R15, RZ, RZ, 0x3e928a27 ;  /* 0x3e928a27ff0f7424 */ /* 0x000fe200078e00ff */
[----:B------:R-:W-:Y:S01]  /*35f0*/  ISETP.GT.U32.AND P2, PT, R11, 0x40330fc1, PT ;  /* 0x40330fc10b00780c */ /* 0x000fe20003f44070 */
[----:B------:R-:W1:Y:S02]  /*3600*/  F2F.F32.F64 R8, R12 ;  /* 0x0000000c00087310 */ /* 0x000e640000301000 */
[----:B-1----:R-:W-:-:S06]  /*3610*/  FMUL R8, R8, 1.4426950216293334961 ;  /* 0x3fb8aa3b08087820 */ /* 0x002fcc0000400000 */
[----:B------:R-:W1:Y:S08]  /*3620*/  FRND R8, R8 ;  /* 0x0000000800087307 */ /* 0x000e700000201000 */
[----:B-1----:R1:W2:Y:S08]  /*3630*/  F2F.F64.F32 R18, R8 ;  /* 0x0000000800127310 */ /* 0x0022b00000201800 */
[----:B-1----:R-:W1:Y:S01]  /*3640*/  MUFU.EX2 R8, R8 ;  /* 0x0000000800087308 */ /* 0x002e620000000800 */
[----:B--2---:R-:W-:Y:S01]  /*3650*/  DFMA R18, R18, -UR12, R12 ;  /* 0x8000000c12127c2b */ /* 0x004fe2000800000c */
[----:B------:R-:W-:Y:S01]  /*3660*/  UMOV UR12, 0xa4741b81 ;  /* 0xa4741b81000c7882 */ /* 0x000fe20000000000 */
[----:B------:R-:W-:-:S06]  /*3670*/  UMOV UR13, 0x3e5ae904 ;  /* 0x3e5ae904000d7882 */ /* 0x000fcc0000000000 */
[----:B------:R-:W-:Y:S01]  /*3680*/  DFMA R14, R18, UR12, R14 ;  /* 0x0000000c120e7c2b */ /* 0x000fe2000800000e */
        /* <DEDUP_REMOVED lines=20> */
[C---:B------:R-:W-:Y:S01]  /*37d0*/  DFMA R14, R18.reuse, R12, UR12 ;  /* 0x0000000c120e7e2b */ /* 0x040fe2000800000c */
[----:B------:R-:W-:Y:S01]  /*37e0*/  UMOV UR12, 0x5 ;  /* 0x00000005000c7882 */ /* 0x000fe20000000000 */
[----:B------:R-:W-:Y:S01]  /*37f0*/  UMOV UR13, 0x3fe00000 ;  /* 0x3fe00000000d7882 */ /* 0x000fe20000000000 */
[----:B-1----:R-:W1:Y:S05]  /*3800*/  F2F.F64.F32 R12, R8 ;  /* 0x00000008000c7310 */ /* 0x002e6a0000201800 */
[----:B------:R-:W-:-:S08]  /*3810*/  DFMA R14, R18, R14, UR12 ;  /* 0x0000000c120e7e2b */ /* 0x000fd0000800000e */
[----:B------:R-:W-:Y:S02]  /*3820*/  DMUL R14, R18, R14 ;  /* 0x0000000e120e7228 */ /* 0x000fe40000000000 */
[----:B-1----:R-:W-:-:S06]  /*3830*/  DADD R16, -R12, 1 ;  /* 0x3ff000000c107429 */ /* 0x002fcc0000000100 */
[----:B------:R-:W-:-:S08]  /*3840*/  DFMA R14, R18, R14, R18 ;  /* 0x0000000e120e722b */ /* 0x000fd00000000012 */
[----:B------:R-:W-:Y:S01]  /*3850*/  DFMA R14, -R14, R12, R16 ;  /* 0x0000000c0e0e722b */ /* 0x000fe20000000110 */
[----:B------:R-:W-:-:S07]  /*3860*/  MOV R12, RZ ;  /* 0x000000ff000c7202 */ /* 0x000fce0000000f00 */
[----:B------:R-:W-:-:S06]  /*3870*/  DADD R14, -R14, 2 ;  /* 0x400000000e0e7429 */ /* 0x000fcc0000000100 */
[----:B------:R-:W1:Y:S02]  /*3880*/  MUFU.RCP64H R13, R15 ;  /* 0x0000000f000d7308 */ /* 0x000e640000001800 */
[----:B-1----:R-:W-:-:S08]  /*3890*/  DFMA R16, -R14, R12, 1 ;  /* 0x3ff000000e10742b */ /* 0x002fd0000000010c */
        /* <DEDUP_REMOVED lines=9> */
.L_x_39:
        /* <DEDUP_REMOVED lines=35> */
.L_x_40:
[----:B------:R-:W-:Y:S05]  /*3b60*/  BSYNC.RECONVERGENT B0 ;  /* 0x0000000000007941 */ /* 0x000fea0003800200 */
.L_x_38:
[----:B------:R-:W1:Y:S01]  /*3b70*/  LDC.64 R10, c[0x0][0x3c0] ;  /* 0x0000f000ff0a7b82 */ /* 0x000e620000000a00 */
[----:B------:R-:W-:-:S06]  /*3b80*/  UIADD3 UR5, UPT, UPT, UR4, 0x1, URZ ;  /* 0x0000000104057890 */ /* 0x000fcc000fffe0ff */
[----:B------:R-:W-:Y:S01]  /*3b90*/  ISETP.NE.AND P2, PT, R9, UR5, PT ;  /* 0x0000000509007c0c */ /* 0x000fe2000bf45270 */
[----:B-1----:R-:W-:-:S05]  /*3ba0*/  IMAD.WIDE R10, R3, 0x8, R10 ;  /* 0x00000008030a7825 */ /* 0x002fca00078e020a */
[----:B------:R1:W-:Y:S07]  /*3bb0*/  STG.E.64 desc[UR10][R10.64], R12 ;  /* 0x0000000c0a007986 */ /* 0x0003ee000c101b0a */
[----:B------:R-:W-:Y:S05]  /*3bc0*/  @!P2 EXIT ;  /* 0x000000000000a94d */ /* 0x000fea0003800000 */
[----:B------:R-:W-:Y:S01]  /*3bd0*/  UMOV UR4, UR5 ;  /* 0x0000000500047c82 */ /* 0x000fe20008000000 */
[----:B------:R-:W-:Y:S05]  /*3be0*/  BRA `(.L_x_41) ;  /* 0xfffffff000007947 */ /* 0x000fea000383ffff */
.L_x_32:
[----:B------:R-:W-:Y:S01]  /*3bf0*/  ISETP.NE.AND P0, PT, R13, 0x1, PT ;  /* 0x000000010d00780c */ /* 0x000fe20003f05270 */
[----:B-1----:R-:W-:-:S12]  /*3c00*/  IMAD.MOV.U32 R11, RZ, RZ, RZ ;  /* 0x000000ffff0b7224 */ /* 0x002fd800078e00ff */
[----:B------:R-:W-:Y:S05]  /*3c10*/  @!P0 BRA `(.L_x_42) ;  /* 0x0000000c00588947 */ /* 0x000fea0003800000 */
[----:B------:R-:W1:Y:S01]  /*3c20*/  LDC R0, c[0x0][0x3d4] ;  /* 0x0000f500ff007b82 */ /* 0x000e620000000800 */
[----:B------:R-:W-:Y:S01]  /*3c30*/  LOP3.LUT R11, R13, 0x7ffffffe, RZ, 0xc0, !PT ;  /* 0x7ffffffe0d0b7812 */ /* 0x000fe200078ec0ff */
[----:B------:R-:W-:-:S06]  /*3c40*/  UMOV UR4, URZ ;  /* 0x000000ff00047c82 */ /* 0x000fcc0008000000 */
[----:B------:R-:W2:Y:S08]  /*3c50*/  LDC.64 R6, c[0x0][0x3a0] ;  /* 0x0000e800ff067b82 */ /* 0x000eb00000000a00 */
[----:B------:R-:W3:Y:S02]  /*3c60*/  LDC.64 R4, c[0x0][0x3c0] ;  /* 0x0000f000ff047b82 */ /* 0x000ee40000000a00 */
.L_x_49:
[----:B-1----:R-:W-:-:S05]  /*3c70*/  MOV R13, R0 ;  /* 0x00000000000d7202 */ /* 0x002fca0000000f00 */
[----:B------:R-:W-:-:S04]  /*3c80*/  IMAD R17, R24, R13, UR4 ;  /* 0x0000000418117e24 */ /* 0x000fc8000f8e020d */
[----:B--2-4-:R-:W-:-:S05]  /*3c90*/  IMAD.WIDE R2, R17, 0x8, R6 ;  /* 0x0000000811027825 */ /* 0x014fca00078e0206 */
[----:B------:R-:W2:Y:S01]  /*3ca0*/  LDG.E.64 R8, desc[UR10][R2.64] ;  /* 0x0000000a02087981 */ /* 0x000ea2000c1e1b00 */
[----:B------:R-:W-:Y:S01]  /*3cb0*/  UMOV UR6, 0x24dd2f1a ;  /* 0x24dd2f1a00067882 */ /* 0x000fe20000000000 */
[----:B------:R-:W-:Y:S01]  /*3cc0*/  UMOV UR7, 0x3fe4f922 ;  /* 0x3fe4f92200077882 */ /* 0x000fe20000000000 */
[----:B------:R-:W-:Y:S01]  /*3cd0*/  UIADD3 UR4, UPT, UPT, UR4, 0x2, URZ ;  /* 0x0000000204047890 */ /* 0x000fe2000fffe0ff */
[----:B------:R-:W-:Y:S05]  /*3ce0*/  BSSY.RECONVERGENT B0, `(.L_x_43) ;  /* 0x0000062000007945 */ /* 0x000fea0003800200 */
[----:B------:R-:W-:Y:S02]  /*3cf0*/  ISETP.NE.AND P0, PT, R11, UR4, PT ;  /* 0x000000040b007c0c */ /* 0x000fe4000bf05270 */
[----:B--2---:R-:W-:Y:S01]  /*3d00*/  LOP3.LUT R15, R9, 0x7fffffff, RZ, 0xc0, !PT ;  /* 0x7fffffff090f7812 */ /* 0x004fe200078ec0ff */
[----:B------:R-:W-:-:S06]  /*3d10*/  IMAD.MOV.U32 R14, RZ, RZ, R8 ;  /* 0x000000ffff0e7224 */ /* 0x000fcc00078e0008 */
[----:B------:R-:W-:-:S14]  /*3d20*/  DSETP.GE.AND P1, PT, R14, UR6, PT ;  /* 0x000000060e007e2a */ /* 0x000fdc000bf26000 */
[----:B------:R-:W-:Y:S05]  /*3d30*/  @!P1 BRA `(.L_x_44) ;  /* 0x0000000000e49947 */ /* 0x000fea0003800000 */
[----:B------:R-:W-:Y:S01]  /*3d40*/  DADD R20, R14, R14 ;  /* 0x000000000e147229 */ /* 0x000fe2000000000e */
[----:B------:R-:W-:Y:S01]  /*3d50*/  UMOV UR8, 0xfefa39ef ;  /* 0xfefa39ef00087882 */ /* 0x000fe20000000000 */
[----:B------:R-:W-:Y:S01]  /*3d60*/  UMOV UR9, 0x3fe62e42 ;  /* 0x3fe62e4200097882 */ /* 0x000fe20000000000 */
[----:B0-----:R-:W-:Y:S01]  /*3d70*/  MOV R22, 0xf89b6999 ;  /* 0xf89b699900167802 */ /* 0x001fe20000000f00 */
[----:B------:R-:W-:Y:S01]  /*3d80*/  IMAD.MOV.U32 R23, RZ, RZ, 0x3e928a27 ;  /* 0x3e928a27ff177424 */ /* 0x000fe200078e00ff */
[----:B------:R-:W-:Y:S01]  /*3d90*/  ISETP.GT.U32.AND P1, PT, R15, 0x40330fc1, PT ;  /* 0x40330fc10f00780c */ /* 0x000fe20003f24070 */
        /* <DEDUP_REMOVED lines=34> */
[----:B------:R-:W-:Y:S02]  /*3fc0*/  DMUL R26, R18, R22 ;  /* 0x00000016121a7228 */ /* 0x000fe40000000000 */
[----:B0-----:R-:W-:-:S06]  /*3fd0*/  DADD R22, -R20, 1 ;  /* 0x3ff0000014167429 */ /* 0x001fcc0000000100 */
        /* <DEDUP_REMOVED lines=15> */
.L_x_44:
        /* <DEDUP_REMOVED lines=35> */
.L_x_45:
[----:B------:R-:W-:Y:S05]  /*4300*/  BSYNC.RECONVERGENT B0 ;  /* 0x0000000000007941 */ /* 0x000fea0003800200 */
.L_x_43:
[----:B---3--:R-:W-:-:S05]  /*4310*/  IMAD.WIDE R8, R17, 0x8, R4 ;  /* 0x0000000811087825 */ /* 0x008fca00078e0204 */
[----:B------:R1:W-:Y:S04]  /*4320*/  STG.E.64 desc[UR10][R8.64], R20 ;  /* 0x0000001408007986 */ /* 0x0003e8000c101b0a */
[----:B------:R-:W2:Y:S01]  /*4330*/  LDG.E.64 R2, desc[UR10][R2.64+0x8] ;  /* 0x0000080a02027981 */ /* 0x000ea2000c1e1b00 */
[----:B------:R-:W-:Y:S01]  /*4340*/  BSSY.RECONVERGENT B0, `(.L_x_46) ;  /* 0x0000061000007945 */ /* 0x000fe20003800200 */
[----:B--2---:R-:W-:Y:S01]  /*4350*/  LOP3.LUT R15, R3, 0x7fffffff, RZ, 0xc0, !PT ;  /* 0x7fffffff030f7812 */ /* 0x004fe200078ec0ff */
[----:B------:R-:W-:-:S06]  /*4360*/  IMAD.MOV.U32 R14, RZ, RZ, R2 ;  /* 0x000000ffff0e7224 */ /* 0x000fcc00078e0002 */
[----:B------:R-:W-:-:S14]  /*4370*/  DSETP.GE.AND P1, PT, R14, UR6, PT ;  /* 0x000000060e007e2a */ /* 0x000fdc000bf26000 */
[----:B-1----:R-:W-:Y:S05]  /*4380*/  @!P1 BRA `(.L_x_47) ;  /* 0x0000000000e49947 */ /* 0x002fea0003800000 */
        /* <DEDUP_REMOVED lines=14> */
[C---:B------:R-:W-:Y:S01]  /*4470*/  DFMA R20, R16.reuse, UR6, R20 ;  /* 0x0000000610147c2b */ /* 0x040fe20008000014 */
[----:B------:R-:W-:Y:S01]  /*4480*/  UMOV UR6, 0x15ff7e07 ;  /* 0x15ff7e0700067882 */ /* 0x000fe20000000000 */
[----:B------:R-:W-:Y:S01]  /*4490*/  UMOV UR7, 0x3ec71de7 ;  /* 0x3ec71de700077882 */ /* 0x000fe20000000000 */
[----:B-1----:R-:W0:Y:S05]  /*44a0*/  F2F.F64.F32 R18, R2 ;  /* 0x0000000200127310 */ /* 0x002e2a0000201800 */
        /* <DEDUP_REMOVED lines=39> */
.L_x_47:
        /* <DEDUP_REMOVED lines=35> */
.L_x_48:
[----:B------:R-:W-:Y:S05]  /*4950*/  BSYNC.RECONVERGENT B0 ;  /* 0x0000000000007941 */ /* 0x000fea0003800200 */
.L_x_46:
[----:B------:R4:W-:Y:S01]  /*4960*/  STG.E.64 desc[UR10][R8.64+0x8], R2 ;  /* 0x0000080208007986 */ /* 0x0009e2000c101b0a */
[----:B------:R-:W-:Y:S05]  /*4970*/  @P0 BRA `(.L_x_49) ;  /* 0xfffffff000bc0947 */ /* 0x000fea000383ffff */
.L_x_42:
[----:B------:R-:W-:-:S04]  /*4980*/  LOP3.LUT R0, R13, 0x1, RZ, 0xc0, !PT ;  /* 0x000000010d007812 */ /* 0x000fc800078ec0ff */
[----:B------:R-:W-:-:S13]  /*4990*/  ISETP.NE.U32.AND P0, PT, R0, 0x1, PT ;  /* 0x000000010000780c */ /* 0x000fda0003f05070 */
[----:B------:R-:W-:Y:S05]  /*49a0*/  @P0 EXIT ;  /* 0x000000000000094d */ /* 0x000fea0003800000 */
[----:B----4-:R-:W1:Y:S01]  /*49b0*/  LDC.64 R2, c[0x0][0x3a0] ;  /* 0x0000e800ff027b82 */ /* 0x010e620000000a00 */
[----:B------:R-:W-:-:S04]  /*49c0*/  IMAD R11, R24, R13, R11 ;  /* 0x0000000d180b7224 */ /* 0x000fc800078e020b */
[----:B-1----:R-:W-:-:S06]  /*49d0*/  IMAD.WIDE R2, R11, 0x8, R2 ;  /* 0x000000080b027825 */ /* 0x002fcc00078e0202 */
[----:B------:R-:W2:Y:S01]  /*49e0*/  LDG.E.64 R2, desc[UR10][R2.64] ;  /* 0x0000000a02027981 */ /* 0x000ea2000c1e1b00 */
[----:B------:R-:W-:Y:S01]  /*49f0*/  UMOV UR4, 0x24dd2f1a ;  /* 0x24dd2f1a00047882 */ /* 0x000fe20000000000 */
[----:B------:R-:W-:Y:S01]  /*4a00*/  UMOV UR5, 0x3fe4f922 ;  /* 0x3fe4f92200057882 */ /* 0x000fe20000000000 */
[----:B------:R-:W-:Y:S01]  /*4a10*/  BSSY.RECONVERGENT B0, `(.L_x_50) ;  /* 0x0000061000007945 */ /* 0x000fe20003800200 */
[----:B--2---:R-:W-:Y:S01]  /*4a20*/  LOP3.LUT R5, R3, 0x7fffffff, RZ, 0xc0, !PT ;  /* 0x7fffffff03057812 */ /* 0x004fe200078ec0ff */
[----:B------:R-:W-:-:S06]  /*4a30*/  IMAD.MOV.U32 R4, RZ, RZ, R2 ;  /* 0x000000ffff047224 */ /* 0x000fcc00078e0002 */
        /* <DEDUP_REMOVED lines=19> */
[----:B-1----:R-:W1:Y:S05]  /*4b70*/  F2F.F64.F32 R8, R0 ;  /* 0x0000000000087310 */ /* 0x002e6a0000201800 */
[----:B------:R-:W-:Y:S01]  /*4b80*/  DFMA R12, R6, R12, UR4 ;  /* 0x00000004060c7e2b */ /* 0x000fe2000800000c */
[----:B------:R-:W-:Y:S01]  /*4b90*/  UMOV UR4, 0x6b0ac45a ;  /* 0x6b0ac45a00047882 */ /* 0x000fe20000000000 */
[----:B------:R-:W-:-:S06]  /*4ba0*/  UMOV UR5, 0x3efa019a ;  /* 0x3efa019a00057882 */ /* 0x000fcc0000000000 */
[----:B------:R-:W-:Y:S01]  /*4bb0*/  DFMA R12, R6, R12, UR4 ;  /* 0x00000004060c7e2b */ /* 0x000fe2000800000c */
[----:B------:R-:W-:Y:S01]  /*4bc0*/  UMOV UR4, 0x17eed94f ;  /* 0x17eed94f00047882 */ /* 0x000fe20000000000 */
[----:B------:R-:W-:Y:S01]  /*4bd0*/  UMOV UR5, 0x3f2a01a0 ;  /* 0x3f2a01a000057882 */ /* 0x000fe20000000000 */
[----:B-1----:R-:W-:-:S05]  /*4be0*/  DADD R14, -R8, 1 ;  /* 0x3ff00000080e7429 */ /* 0x002fca0000000100 */
        /* <DEDUP_REMOVED lines=32> */
.L_x_51:
        /* <DEDUP_REMOVED lines=35> */
.L_x_52:
[----:B------:R-:W-:Y:S05]  /*5020*/  BSYNC.RECONVERGENT B0 ;  /* 0x0000000000007941 */ /* 0x000fea0003800200 */
.L_x_50:
[----:B------:R-:W1:Y:S02]  /*5030*/  LDC.64 R4, c[0x0][0x3c0] ;  /* 0x0000f000ff047b82 */ /* 0x000e640000000a00 */
[----:B-1----:R-:W-:-:S05]  /*5040*/  IMAD.WIDE R4, R11, 0x8, R4 ;  /* 0x000000080b047825 */ /* 0x002fca00078e0204 */
[----:B------:R-:W-:Y:S01]  /*5050*/  STG.E.64 desc[UR10][R4.64], R2 ;  /* 0x0000000204007986 */ /* 0x000fe2000c101b0a */
[----:B------:R-:W-:Y:S05]  /*5060*/  EXIT ;  /* 0x000000000000794d */ /* 0x000fea0003800000 */
.L_x_53:
        /* <DEDUP_REMOVED lines=9> */
.L_x_56:


//--------------------- .nv.shared.reserved.0     --------------------------
	.section	.nv.shared.reserved.0,"aw",@nobits
	.weak		__nv_reservedSMEM_offset_0_alias
	.size		__nv_reservedSMEM_offset_0_alias, 0, 64
	.other		__nv_reservedSMEM_offset_0_alias,@"STO_CUDA_RESERVED_SHARED STV_DEFAULT"
__nv_reservedSMEM_offset_0_alias:
	.zero		0
	.zero		64


//--------------------- .nv.constant0._Z19batchedMutateKernelPdPKdS1_ddi --------------------------
	.section	.nv.constant0._Z19batchedMutateKernelPdPKdS1_ddi,"a",@progbits
	.sectionflags	@""
	.align	4
.nv.constant0._Z19batchedMutateKernelPdPKdS1_ddi:
	.zero		940


//--------------------- .nv.constant0._Z25findNearestEntitiesKernelPKiS0_S0_S0_PiS1_S1_S1_iii --------------------------
	.section	.nv.constant0._Z25findNearestEntitiesKernelPKiS0_S0_S0_PiS1_S1_S1_iii,"a",@progbits
	.sectionflags	@""
	.align	4
.nv.constant0._Z25findNearestEntitiesKernelPKiS0_S0_S0_PiS1_S1_S1_iii:
	.zero		972


//--------------------- .nv.constant0._Z20batchedForwardKernelPKdS0_S0_S0_S0_S0_S0_PdS1_iiii --------------------------
	.section	.nv.constant0._Z20batchedForwardKernelPKdS0_S0_S0_S0_S0_S0_PdS1_iiii,"a",@progbits
	.sectionflags	@""
	.align	4
.nv.constant0._Z20batchedForwardKernelPKdS0_S0_S0_S0_S0_S0_PdS1_iiii:
	.zero		984


//--------------------- SYMBOLS --------------------------

	.type		.nv.reservedSmem.offset0,@object
	.size		.nv.reservedSmem.offset0,0x4
